	.version 1.4
	.target sm_13
	// compiled with C:\Program Files\NVIDIA GPU Computing Toolkit\CUDA\v5.5\bin/../open64/lib//be.exe
	// nvopencc 4.1 built on 2013-07-10

	//-----------------------------------------------------------
	// Compiling X:/Temp/tmpxft_00001ffc_00000000-15_CUDAFYSOURCETEMP.cpp3.i (X:/Temp/ccBI#.a08984)
	//-----------------------------------------------------------

	//-----------------------------------------------------------
	// Options:
	//-----------------------------------------------------------
	//  Target:ptx, ISA:sm_13, Endian:little, Pointer Size:64
	//  -O3	(Optimization level)
	//  -g0	(Debug level)
	//  -m2	(Report advisories)
	//-----------------------------------------------------------

	.file	1	"X:/Temp/tmpxft_00001ffc_00000000-14_CUDAFYSOURCETEMP.cudafe2.gpu"
	.file	2	"C:\Program Files (x86)\Microsoft Visual Studio 11.0\VC\bin/../../VC/INCLUDE\crtdefs.h"
	.file	3	"C:/Program Files/NVIDIA GPU Computing Toolkit/CUDA/v5.5/include\crt/device_runtime.h"
	.file	4	"C:/Program Files/NVIDIA GPU Computing Toolkit/CUDA/v5.5/include\host_defines.h"
	.file	5	"C:/Program Files/NVIDIA GPU Computing Toolkit/CUDA/v5.5/include\builtin_types.h"
	.file	6	"c:\program files\nvidia gpu computing toolkit\cuda\v5.5\include\device_types.h"
	.file	7	"c:\program files\nvidia gpu computing toolkit\cuda\v5.5\include\host_defines.h"
	.file	8	"c:\program files\nvidia gpu computing toolkit\cuda\v5.5\include\driver_types.h"
	.file	9	"c:\program files\nvidia gpu computing toolkit\cuda\v5.5\include\surface_types.h"
	.file	10	"c:\program files\nvidia gpu computing toolkit\cuda\v5.5\include\texture_types.h"
	.file	11	"c:\program files\nvidia gpu computing toolkit\cuda\v5.5\include\vector_types.h"
	.file	12	"c:\program files\nvidia gpu computing toolkit\cuda\v5.5\include\builtin_types.h"
	.file	13	"C:/Program Files/NVIDIA GPU Computing Toolkit/CUDA/v5.5/include\device_launch_parameters.h"
	.file	14	"c:\program files\nvidia gpu computing toolkit\cuda\v5.5\include\crt\storage_class.h"
	.file	15	"D:/Projects/LaplaceEquation/LaplaceEquation.Editor/bin/x64/Release/CUDAFYSOURCETEMP.cu"
	.file	16	"C:/Program Files/NVIDIA GPU Computing Toolkit/CUDA/v5.5/include\common_functions.h"
	.file	17	"c:\program files\nvidia gpu computing toolkit\cuda\v5.5\include\math_functions.h"
	.file	18	"c:\program files\nvidia gpu computing toolkit\cuda\v5.5\include\math_constants.h"
	.file	19	"c:\program files\nvidia gpu computing toolkit\cuda\v5.5\include\device_functions.h"
	.file	20	"c:\program files\nvidia gpu computing toolkit\cuda\v5.5\include\sm_11_atomic_functions.h"
	.file	21	"c:\program files\nvidia gpu computing toolkit\cuda\v5.5\include\sm_12_atomic_functions.h"
	.file	22	"c:\program files\nvidia gpu computing toolkit\cuda\v5.5\include\sm_13_double_functions.h"
	.file	23	"c:\program files\nvidia gpu computing toolkit\cuda\v5.5\include\sm_20_atomic_functions.h"
	.file	24	"c:\program files\nvidia gpu computing toolkit\cuda\v5.5\include\sm_32_atomic_functions.h"
	.file	25	"c:\program files\nvidia gpu computing toolkit\cuda\v5.5\include\sm_35_atomic_functions.h"
	.file	26	"c:\program files\nvidia gpu computing toolkit\cuda\v5.5\include\sm_20_intrinsics.h"
	.file	27	"c:\program files\nvidia gpu computing toolkit\cuda\v5.5\include\sm_30_intrinsics.h"
	.file	28	"c:\program files\nvidia gpu computing toolkit\cuda\v5.5\include\sm_32_intrinsics.h"
	.file	29	"c:\program files\nvidia gpu computing toolkit\cuda\v5.5\include\sm_35_intrinsics.h"
	.file	30	"c:\program files\nvidia gpu computing toolkit\cuda\v5.5\include\surface_functions.h"
	.file	31	"c:\program files\nvidia gpu computing toolkit\cuda\v5.5\include\texture_fetch_functions.h"
	.file	32	"c:\program files\nvidia gpu computing toolkit\cuda\v5.5\include\texture_indirect_functions.h"
	.file	33	"c:\program files\nvidia gpu computing toolkit\cuda\v5.5\include\surface_indirect_functions.h"
	.file	34	"c:\program files\nvidia gpu computing toolkit\cuda\v5.5\include\math_functions_dbl_ptx3.h"


	.entry LaplaceSolver (
		.param .u64 __cudaparm_LaplaceSolver_prev,
		.param .s32 __cudaparm_LaplaceSolver_prevLen0,
		.param .u64 __cudaparm_LaplaceSolver_next,
		.param .s32 __cudaparm_LaplaceSolver_nextLen0,
		.param .u64 __cudaparm_LaplaceSolver_sizes,
		.param .s32 __cudaparm_LaplaceSolver_sizesLen0,
		.param .u64 __cudaparm_LaplaceSolver_extV,
		.param .s32 __cudaparm_LaplaceSolver_extVLen0,
		.param .u64 __cudaparm_LaplaceSolver_intV,
		.param .s32 __cudaparm_LaplaceSolver_intVLen0,
		.param .u64 __cudaparm_LaplaceSolver_w,
		.param .s32 __cudaparm_LaplaceSolver_wLen0,
		.param .u64 __cudaparm_LaplaceSolver_b,
		.param .s32 __cudaparm_LaplaceSolver_bLen0,
		.param .u64 __cudaparm_LaplaceSolver_c,
		.param .s32 __cudaparm_LaplaceSolver_cLen0)
	{
	.reg .u16 %rh<5>;
	.reg .u32 %r<29>;
	.reg .u64 %rd<31>;
	.reg .f64 %fd<13>;
	.reg .pred %p<7>;
	.loc	15	44	0
$LDWbegin_LaplaceSolver:
	.loc	15	48	0
	mov.u16 	%rh1, %ntid.x;
	mov.u16 	%rh2, %ctaid.x;
	mul.wide.u16 	%r1, %rh2, %rh1;
	cvt.u32.u16 	%r2, %tid.x;
	add.u32 	%r3, %r2, %r1;
	mov.s32 	%r4, %r3;
	ld.param.s32 	%r5, [__cudaparm_LaplaceSolver_sizesLen0];
	cvt.s64.s32 	%rd1, %r5;
	ld.param.u64 	%rd2, [__cudaparm_LaplaceSolver_intV];
	mul.wide.s32 	%rd3, %r5, 4;
	add.u64 	%rd4, %rd2, %rd3;
	ld.global.s32 	%r6, [%rd4+0];
	setp.le.s32 	%p1, %r6, %r3;
	@%p1 bra 	$Lt_0_6402;
	cvt.s32.s64 	%r7, %rd1;
	mov.u16 	%rh3, %nctaid.x;
	mul.wide.u16 	%r8, %rh3, %rh1;
	mov.s32 	%r9, 0;
	setp.gt.s32 	%p2, %r7, %r9;
	ld.param.u64 	%rd5, [__cudaparm_LaplaceSolver_w];
	mul.lo.u64 	%rd6, %rd1, 8;
	add.u64 	%rd7, %rd5, %rd6;
	ld.param.u64 	%rd8, [__cudaparm_LaplaceSolver_next];
	ld.param.u64 	%rd9, [__cudaparm_LaplaceSolver_prev];
	mov.f64 	%fd1, 0d0000000000000000;	// 0
	mov.f64 	%fd2, 0d0000000000000000;	// 0
$Lt_0_3842:
	.loc	15	52	0
	mov.s32 	%r10, %r4;
	@!%p2 bra 	$Lt_0_6658;
	mov.s32 	%r11, %r7;
	ld.param.u64 	%rd10, [__cudaparm_LaplaceSolver_extV];
	ld.param.u64 	%rd11, [__cudaparm_LaplaceSolver_sizes];
	mov.s32 	%r12, 0;
	mov.s32 	%r13, 0;
	mov.s32 	%r14, %r11;
$Lt_0_4610:
 //<loop> Loop body line 52, nesting depth: 1, estimated iterations: unknown
	.loc	15	56	0
	ld.global.s32 	%r15, [%rd11+0];
	sub.s32 	%r16, %r15, 2;
	ld.global.s32 	%r17, [%rd10+0];
	rem.s32 	%r18, %r10, %r16;
	add.s32 	%r19, %r18, 1;
	mul.lo.s32 	%r20, %r17, %r19;
	add.s32 	%r13, %r13, %r20;
	.loc	15	57	0
	div.s32 	%r10, %r10, %r16;
	add.s32 	%r12, %r12, 1;
	add.u64 	%rd11, %rd11, 4;
	add.u64 	%rd10, %rd10, 4;
	setp.ne.s32 	%p3, %r7, %r12;
	@%p3 bra 	$Lt_0_4610;
	bra.uni 	$Lt_0_4098;
$Lt_0_6658:
	mov.s32 	%r13, 0;
$Lt_0_4098:
	.loc	15	60	0
	cvt.s64.s32 	%rd12, %r13;
	mul.wide.s32 	%rd13, %r13, 8;
	.loc	15	48	0
	ld.param.u64 	%rd9, [__cudaparm_LaplaceSolver_prev];
	.loc	15	60	0
	add.u64 	%rd14, %rd13, %rd9;
	ld.global.f64 	%fd3, [%rd14+0];
	.loc	15	61	0
	ld.global.f64 	%fd4, [%rd7+0];
	mul.f64 	%fd5, %fd4, %fd3;
	@!%p2 bra 	$Lt_0_5122;
	mov.s32 	%r21, %r7;
	.loc	15	48	0
	ld.param.u64 	%rd5, [__cudaparm_LaplaceSolver_w];
	.loc	15	61	0
	mov.s64 	%rd15, %rd5;
	ld.param.u64 	%rd16, [__cudaparm_LaplaceSolver_extV];
	mov.s32 	%r22, 0;
	mov.s32 	%r23, %r21;
$Lt_0_5634:
 //<loop> Loop body line 61, nesting depth: 1, estimated iterations: unknown
	.loc	15	64	0
	ld.global.s32 	%r24, [%rd16+0];
	ld.global.f64 	%fd6, [%rd15+0];
	add.s32 	%r25, %r24, %r13;
	cvt.s64.s32 	%rd17, %r25;
	mul.wide.s32 	%rd18, %r25, 8;
	.loc	15	48	0
	ld.param.u64 	%rd9, [__cudaparm_LaplaceSolver_prev];
	.loc	15	64	0
	add.u64 	%rd19, %rd9, %rd18;
	ld.global.f64 	%fd7, [%rd19+0];
	sub.s32 	%r26, %r13, %r24;
	cvt.s64.s32 	%rd20, %r26;
	mul.wide.s32 	%rd21, %r26, 8;
	add.u64 	%rd22, %rd9, %rd21;
	ld.global.f64 	%fd8, [%rd22+0];
	add.f64 	%fd9, %fd7, %fd8;
	mad.rn.f64 	%fd5, %fd6, %fd9, %fd5;
	add.s32 	%r22, %r22, 1;
	add.u64 	%rd16, %rd16, 4;
	add.u64 	%rd15, %rd15, 8;
	setp.ne.s32 	%p4, %r7, %r22;
	@%p4 bra 	$Lt_0_5634;
$Lt_0_5122:
	.loc	15	48	0
	ld.param.u64 	%rd8, [__cudaparm_LaplaceSolver_next];
	.loc	15	66	0
	add.u64 	%rd23, %rd13, %rd8;
	st.global.f64 	[%rd23+0], %fd5;
	.loc	15	71	0
	sub.f64 	%fd10, %fd3, %fd5;
	mad.rn.f64 	%fd2, %fd10, %fd10, %fd2;
	.loc	15	72	0
	add.f64 	%fd11, %fd3, %fd5;
	mad.rn.f64 	%fd1, %fd11, %fd11, %fd1;
	.loc	15	48	0
	add.u32 	%r4, %r4, %r8;
	ld.global.s32 	%r27, [%rd4+0];
	setp.gt.s32 	%p5, %r27, %r4;
	@%p5 bra 	$Lt_0_3842;
	bra.uni 	$Lt_0_3330;
$Lt_0_6402:
	mov.f64 	%fd1, 0d0000000000000000;	// 0
	mov.f64 	%fd2, 0d0000000000000000;	// 0
$Lt_0_3330:
	.loc	15	74	0
	cvt.u64.u32 	%rd24, %r3;
	mul.wide.u32 	%rd25, %r3, 8;
	ld.param.u64 	%rd26, [__cudaparm_LaplaceSolver_b];
	add.u64 	%rd27, %rd26, %rd25;
	st.global.f64 	[%rd27+0], %fd2;
	.loc	15	75	0
	ld.param.u64 	%rd28, [__cudaparm_LaplaceSolver_c];
	add.u64 	%rd29, %rd28, %rd25;
	st.global.f64 	[%rd29+0], %fd1;
	.loc	15	76	0
	exit;
$LDWend_LaplaceSolver:
	} // LaplaceSolver

	.entry LaplaceSolverWithRelax (
		.param .u64 __cudaparm_LaplaceSolverWithRelax_array,
		.param .s32 __cudaparm_LaplaceSolverWithRelax_arrayLen0,
		.param .u64 __cudaparm_LaplaceSolverWithRelax_sizes,
		.param .s32 __cudaparm_LaplaceSolverWithRelax_sizesLen0,
		.param .u64 __cudaparm_LaplaceSolverWithRelax_extV,
		.param .s32 __cudaparm_LaplaceSolverWithRelax_extVLen0,
		.param .u64 __cudaparm_LaplaceSolverWithRelax_intV,
		.param .s32 __cudaparm_LaplaceSolverWithRelax_intVLen0,
		.param .u64 __cudaparm_LaplaceSolverWithRelax_w,
		.param .s32 __cudaparm_LaplaceSolverWithRelax_wLen0,
		.param .u64 __cudaparm_LaplaceSolverWithRelax_b,
		.param .s32 __cudaparm_LaplaceSolverWithRelax_bLen0,
		.param .u64 __cudaparm_LaplaceSolverWithRelax_c,
		.param .s32 __cudaparm_LaplaceSolverWithRelax_cLen0,
		.param .s32 __cudaparm_LaplaceSolverWithRelax_p)
	{
	.reg .u16 %rh<5>;
	.reg .u32 %r<37>;
	.reg .u64 %rd<29>;
	.reg .f64 %fd<13>;
	.reg .pred %p<8>;
	.loc	15	78	0
$LDWbegin_LaplaceSolverWithRelax:
	.loc	15	80	0
	mov.u16 	%rh1, %ntid.x;
	mov.u16 	%rh2, %ctaid.x;
	mul.wide.u16 	%r1, %rh2, %rh1;
	cvt.u32.u16 	%r2, %tid.x;
	add.u32 	%r3, %r2, %r1;
	cvt.u64.u32 	%rd1, %r3;
	mul.wide.u32 	%rd2, %r3, 8;
	ld.param.u64 	%rd3, [__cudaparm_LaplaceSolverWithRelax_b];
	add.u64 	%rd4, %rd3, %rd2;
	ld.global.f64 	%fd1, [%rd4+0];
	.loc	15	81	0
	ld.param.u64 	%rd5, [__cudaparm_LaplaceSolverWithRelax_c];
	add.u64 	%rd6, %rd5, %rd2;
	ld.global.f64 	%fd2, [%rd6+0];
	.loc	15	82	0
	mov.s32 	%r4, %r3;
	ld.param.s32 	%r5, [__cudaparm_LaplaceSolverWithRelax_sizesLen0];
	cvt.s64.s32 	%rd7, %r5;
	ld.param.u64 	%rd8, [__cudaparm_LaplaceSolverWithRelax_intV];
	mul.wide.s32 	%rd9, %r5, 4;
	add.u64 	%rd10, %rd8, %rd9;
	ld.global.s32 	%r6, [%rd10+0];
	setp.le.s32 	%p1, %r6, %r3;
	@%p1 bra 	$Lt_1_4098;
	cvt.s32.s64 	%r7, %rd7;
	mov.u16 	%rh3, %nctaid.x;
	mul.wide.u16 	%r8, %rh3, %rh1;
	mov.s32 	%r9, 0;
	setp.gt.s32 	%p2, %r7, %r9;
	ld.param.s32 	%r10, [__cudaparm_LaplaceSolverWithRelax_p];
$Lt_1_4610:
	.loc	15	87	0
	mov.s32 	%r11, %r4;
	@!%p2 bra 	$Lt_1_7938;
	mov.s32 	%r12, %r7;
	ld.param.u64 	%rd11, [__cudaparm_LaplaceSolverWithRelax_sizes];
	ld.param.u64 	%rd12, [__cudaparm_LaplaceSolverWithRelax_extV];
	mov.s32 	%r13, 0;
	mov.s32 	%r14, 0;
	mov.s32 	%r15, 0;
	mov.s32 	%r16, %r12;
$Lt_1_5378:
 //<loop> Loop body line 87, nesting depth: 1, estimated iterations: unknown
	.loc	15	90	0
	ld.global.s32 	%r17, [%rd11+0];
	sub.s32 	%r18, %r17, 2;
	rem.s32 	%r19, %r11, %r18;
	add.s32 	%r20, %r19, 1;
	.loc	15	91	0
	add.s32 	%r14, %r20, %r14;
	.loc	15	92	0
	ld.global.s32 	%r21, [%rd12+0];
	mul.lo.s32 	%r22, %r21, %r20;
	add.s32 	%r15, %r15, %r22;
	.loc	15	93	0
	div.s32 	%r11, %r11, %r18;
	add.s32 	%r13, %r13, 1;
	add.u64 	%rd12, %rd12, 4;
	add.u64 	%rd11, %rd11, 4;
	setp.ne.s32 	%p3, %r7, %r13;
	@%p3 bra 	$Lt_1_5378;
	bra.uni 	$Lt_1_4866;
$Lt_1_7938:
	mov.s32 	%r14, 0;
	mov.s32 	%r15, 0;
$Lt_1_4866:
	shr.s32 	%r23, %r14, 31;
	mov.s32 	%r24, 1;
	and.b32 	%r25, %r23, %r24;
	add.s32 	%r26, %r25, %r14;
	shr.s32 	%r27, %r26, 1;
	mul.lo.s32 	%r28, %r27, 2;
	sub.s32 	%r29, %r14, %r28;
	.loc	15	82	0
	ld.param.s32 	%r10, [__cudaparm_LaplaceSolverWithRelax_p];
	.loc	15	93	0
	setp.ne.s32 	%p4, %r10, %r29;
	@%p4 bra 	$Lt_1_5890;
	.loc	15	98	0
	ld.param.u64 	%rd13, [__cudaparm_LaplaceSolverWithRelax_array];
	cvt.s64.s32 	%rd14, %r15;
	mul.wide.s32 	%rd15, %r15, 8;
	add.u64 	%rd16, %rd13, %rd15;
	ld.global.f64 	%fd3, [%rd16+0];
	.loc	15	99	0
	ld.param.u64 	%rd17, [__cudaparm_LaplaceSolverWithRelax_w];
	mul.lo.u64 	%rd18, %rd7, 8;
	add.u64 	%rd19, %rd17, %rd18;
	ld.global.f64 	%fd4, [%rd19+0];
	mul.f64 	%fd5, %fd4, %fd3;
	@!%p2 bra 	$Lt_1_6402;
	mov.s32 	%r30, %r7;
	ld.param.u64 	%rd17, [__cudaparm_LaplaceSolverWithRelax_w];
	mov.s64 	%rd20, %rd17;
	ld.param.u64 	%rd21, [__cudaparm_LaplaceSolverWithRelax_extV];
	mov.s32 	%r31, 0;
	mov.s32 	%r32, %r30;
$Lt_1_6914:
 //<loop> Loop body line 99, nesting depth: 1, estimated iterations: unknown
	.loc	15	102	0
	ld.global.s32 	%r33, [%rd21+0];
	ld.global.f64 	%fd6, [%rd20+0];
	add.s32 	%r34, %r33, %r15;
	cvt.s64.s32 	%rd22, %r34;
	mul.wide.s32 	%rd23, %r34, 8;
	.loc	15	98	0
	ld.param.u64 	%rd13, [__cudaparm_LaplaceSolverWithRelax_array];
	.loc	15	102	0
	add.u64 	%rd24, %rd13, %rd23;
	ld.global.f64 	%fd7, [%rd24+0];
	sub.s32 	%r35, %r15, %r33;
	cvt.s64.s32 	%rd25, %r35;
	mul.wide.s32 	%rd26, %r35, 8;
	add.u64 	%rd27, %rd13, %rd26;
	ld.global.f64 	%fd8, [%rd27+0];
	add.f64 	%fd9, %fd7, %fd8;
	mad.rn.f64 	%fd5, %fd6, %fd9, %fd5;
	add.s32 	%r31, %r31, 1;
	add.u64 	%rd21, %rd21, 4;
	add.u64 	%rd20, %rd20, 8;
	setp.ne.s32 	%p5, %r7, %r31;
	@%p5 bra 	$Lt_1_6914;
$Lt_1_6402:
	.loc	15	104	0
	st.global.f64 	[%rd16+0], %fd5;
	.loc	15	109	0
	sub.f64 	%fd10, %fd3, %fd5;
	mad.rn.f64 	%fd1, %fd10, %fd10, %fd1;
	.loc	15	110	0
	add.f64 	%fd11, %fd3, %fd5;
	mad.rn.f64 	%fd2, %fd11, %fd11, %fd2;
	ld.global.s32 	%r6, [%rd10+0];
$Lt_1_5890:
	.loc	15	82	0
	add.u32 	%r4, %r4, %r8;
	setp.gt.s32 	%p6, %r6, %r4;
	@%p6 bra 	$Lt_1_4610;
$Lt_1_4098:
	.loc	15	113	0
	st.global.f64 	[%rd4+0], %fd1;
	.loc	15	114	0
	st.global.f64 	[%rd6+0], %fd2;
	.loc	15	115	0
	exit;
$LDWend_LaplaceSolverWithRelax:
	} // LaplaceSolverWithRelax

	.entry Copy (
		.param .u64 __cudaparm_Copy_prev,
		.param .s32 __cudaparm_Copy_prevLen0,
		.param .u64 __cudaparm_Copy_next,
		.param .s32 __cudaparm_Copy_nextLen0)
	{
	.reg .u16 %rh<5>;
	.reg .u32 %r<8>;
	.reg .u64 %rd<10>;
	.reg .f64 %fd<3>;
	.reg .pred %p<4>;
	.loc	15	117	0
$LDWbegin_Copy:
	.loc	15	119	0
	mov.u16 	%rh1, %ntid.x;
	mov.u16 	%rh2, %ctaid.x;
	mul.wide.u16 	%r1, %rh2, %rh1;
	cvt.u32.u16 	%r2, %tid.x;
	add.u32 	%r3, %r2, %r1;
	mov.s32 	%r4, %r3;
	ld.param.s32 	%r5, [__cudaparm_Copy_prevLen0];
	setp.le.s32 	%p1, %r5, %r3;
	@%p1 bra 	$Lt_2_1282;
	mov.u16 	%rh3, %nctaid.x;
	mul.wide.u16 	%r6, %rh3, %rh1;
	cvt.s64.s32 	%rd1, %r3;
	mul.wide.s32 	%rd2, %r3, 8;
	cvt.s64.u32 	%rd3, %r6;
	ld.param.u64 	%rd4, [__cudaparm_Copy_prev];
	add.u64 	%rd5, %rd4, %rd2;
	mul.wide.u32 	%rd6, %r6, 8;
	ld.param.u64 	%rd7, [__cudaparm_Copy_next];
	add.u64 	%rd8, %rd7, %rd2;
$Lt_2_1794:
 //<loop> Loop body line 119, nesting depth: 1, estimated iterations: unknown
	.loc	15	121	0
	ld.global.f64 	%fd1, [%rd5+0];
	st.global.f64 	[%rd8+0], %fd1;
	add.u32 	%r4, %r4, %r6;
	add.u64 	%rd8, %rd8, %rd6;
	add.u64 	%rd5, %rd5, %rd6;
	.loc	15	119	0
	ld.param.s32 	%r5, [__cudaparm_Copy_prevLen0];
	.loc	15	121	0
	setp.lt.s32 	%p2, %r4, %r5;
	@%p2 bra 	$Lt_2_1794;
$Lt_2_1282:
	.loc	15	123	0
	exit;
$LDWend_Copy:
	} // Copy

	.entry Clear (
		.param .u64 __cudaparm_Clear_array,
		.param .s32 __cudaparm_Clear_arrayLen0)
	{
	.reg .u16 %rh<5>;
	.reg .u32 %r<8>;
	.reg .u64 %rd<8>;
	.reg .f64 %fd<3>;
	.reg .pred %p<4>;
	.loc	15	125	0
$LDWbegin_Clear:
	.loc	15	127	0
	mov.u16 	%rh1, %ntid.x;
	mov.u16 	%rh2, %ctaid.x;
	mul.wide.u16 	%r1, %rh2, %rh1;
	cvt.u32.u16 	%r2, %tid.x;
	add.u32 	%r3, %r2, %r1;
	mov.s32 	%r4, %r3;
	ld.param.s32 	%r5, [__cudaparm_Clear_arrayLen0];
	setp.le.s32 	%p1, %r5, %r3;
	@%p1 bra 	$Lt_3_1282;
	mov.u16 	%rh3, %nctaid.x;
	mul.wide.u16 	%r6, %rh3, %rh1;
	cvt.s64.u32 	%rd1, %r6;
	ld.param.u64 	%rd2, [__cudaparm_Clear_array];
	cvt.s64.s32 	%rd3, %r3;
	mul.wide.s32 	%rd4, %r3, 8;
	add.u64 	%rd5, %rd2, %rd4;
	mul.wide.u32 	%rd6, %r6, 8;
$Lt_3_1794:
 //<loop> Loop body line 127, nesting depth: 1, estimated iterations: unknown
	.loc	15	129	0
	mov.f64 	%fd1, 0d0000000000000000;	// 0
	st.global.f64 	[%rd5+0], %fd1;
	add.u32 	%r4, %r4, %r6;
	add.u64 	%rd5, %rd5, %rd6;
	.loc	15	127	0
	ld.param.s32 	%r5, [__cudaparm_Clear_arrayLen0];
	.loc	15	129	0
	setp.lt.s32 	%p2, %r4, %r5;
	@%p2 bra 	$Lt_3_1794;
$Lt_3_1282:
	.loc	15	131	0
	exit;
$LDWend_Clear:
	} // Clear

	.entry Square (
		.param .u64 __cudaparm_Square_prev,
		.param .s32 __cudaparm_Square_prevLen0,
		.param .u64 __cudaparm_Square_next,
		.param .s32 __cudaparm_Square_nextLen0,
		.param .u64 __cudaparm_Square_delta,
		.param .s32 __cudaparm_Square_deltaLen0)
	{
	.reg .u16 %rh<5>;
	.reg .u32 %r<8>;
	.reg .u64 %rd<10>;
	.reg .f64 %fd<4>;
	.reg .pred %p<4>;
	.loc	15	133	0
$LDWbegin_Square:
	.loc	15	135	0
	mov.u16 	%rh1, %ntid.x;
	mov.u16 	%rh2, %ctaid.x;
	mul.wide.u16 	%r1, %rh2, %rh1;
	cvt.u32.u16 	%r2, %tid.x;
	add.u32 	%r3, %r2, %r1;
	mov.s32 	%r4, %r3;
	ld.param.s32 	%r5, [__cudaparm_Square_prevLen0];
	setp.le.s32 	%p1, %r5, %r3;
	@%p1 bra 	$Lt_4_1282;
	mov.u16 	%rh3, %nctaid.x;
	mul.wide.u16 	%r6, %rh3, %rh1;
	cvt.s64.s32 	%rd1, %r3;
	mul.wide.s32 	%rd2, %r3, 8;
	cvt.s64.u32 	%rd3, %r6;
	ld.param.u64 	%rd4, [__cudaparm_Square_next];
	add.u64 	%rd5, %rd4, %rd2;
	mul.wide.u32 	%rd6, %r6, 8;
	ld.param.u64 	%rd7, [__cudaparm_Square_delta];
	add.u64 	%rd8, %rd7, %rd2;
$Lt_4_1794:
 //<loop> Loop body line 135, nesting depth: 1, estimated iterations: unknown
	.loc	15	137	0
	ld.global.f64 	%fd1, [%rd5+0];
	.loc	15	139	0
	mul.f64 	%fd2, %fd1, %fd1;
	st.global.f64 	[%rd8+0], %fd2;
	add.u32 	%r4, %r4, %r6;
	add.u64 	%rd8, %rd8, %rd6;
	add.u64 	%rd5, %rd5, %rd6;
	.loc	15	135	0
	ld.param.s32 	%r5, [__cudaparm_Square_prevLen0];
	.loc	15	139	0
	setp.lt.s32 	%p2, %r4, %r5;
	@%p2 bra 	$Lt_4_1794;
$Lt_4_1282:
	.loc	15	141	0
	exit;
$LDWend_Square:
	} // Square

	.entry Delta (
		.param .u64 __cudaparm_Delta_prev,
		.param .s32 __cudaparm_Delta_prevLen0,
		.param .u64 __cudaparm_Delta_next,
		.param .s32 __cudaparm_Delta_nextLen0,
		.param .u64 __cudaparm_Delta_delta,
		.param .s32 __cudaparm_Delta_deltaLen0)
	{
	.reg .u16 %rh<5>;
	.reg .u32 %r<8>;
	.reg .u64 %rd<12>;
	.reg .f64 %fd<7>;
	.reg .pred %p<4>;
	.loc	15	143	0
$LDWbegin_Delta:
	.loc	15	145	0
	mov.u16 	%rh1, %ntid.x;
	mov.u16 	%rh2, %ctaid.x;
	mul.wide.u16 	%r1, %rh2, %rh1;
	cvt.u32.u16 	%r2, %tid.x;
	add.u32 	%r3, %r2, %r1;
	mov.s32 	%r4, %r3;
	ld.param.s32 	%r5, [__cudaparm_Delta_prevLen0];
	setp.le.s32 	%p1, %r5, %r3;
	@%p1 bra 	$Lt_5_1282;
	mov.u16 	%rh3, %nctaid.x;
	mul.wide.u16 	%r6, %rh3, %rh1;
	cvt.s64.s32 	%rd1, %r3;
	mul.wide.s32 	%rd2, %r3, 8;
	cvt.s64.u32 	%rd3, %r6;
	ld.param.u64 	%rd4, [__cudaparm_Delta_next];
	add.u64 	%rd5, %rd4, %rd2;
	mul.wide.u32 	%rd6, %r6, 8;
	ld.param.u64 	%rd7, [__cudaparm_Delta_prev];
	add.u64 	%rd8, %rd7, %rd2;
	ld.param.u64 	%rd9, [__cudaparm_Delta_delta];
	add.u64 	%rd10, %rd9, %rd2;
$Lt_5_1794:
 //<loop> Loop body line 145, nesting depth: 1, estimated iterations: unknown
	.loc	15	147	0
	ld.global.f64 	%fd1, [%rd5+0];
	ld.global.f64 	%fd2, [%rd8+0];
	sub.f64 	%fd3, %fd2, %fd1;
	mul.f64 	%fd4, %fd1, %fd3;
	.loc	15	149	0
	mul.f64 	%fd5, %fd4, %fd4;
	st.global.f64 	[%rd10+0], %fd5;
	add.u32 	%r4, %r4, %r6;
	add.u64 	%rd10, %rd10, %rd6;
	add.u64 	%rd8, %rd8, %rd6;
	add.u64 	%rd5, %rd5, %rd6;
	.loc	15	145	0
	ld.param.s32 	%r5, [__cudaparm_Delta_prevLen0];
	.loc	15	149	0
	setp.lt.s32 	%p2, %r4, %r5;
	@%p2 bra 	$Lt_5_1794;
$Lt_5_1282:
	.loc	15	151	0
	exit;
$LDWend_Delta:
	} // Delta

	.entry Max (
		.param .u64 __cudaparm_Max_prev,
		.param .s32 __cudaparm_Max_prevLen0,
		.param .u64 __cudaparm_Max_next,
		.param .s32 __cudaparm_Max_nextLen0)
	{
	.reg .u16 %rh<5>;
	.reg .u32 %r<10>;
	.reg .u64 %rd<14>;
	.reg .f64 %fd<5>;
	.reg .pred %p<7>;
	.loc	15	153	0
$LDWbegin_Max:
	.loc	15	155	0
	mov.u16 	%rh1, %ntid.x;
	mov.u16 	%rh2, %ctaid.x;
	mul.wide.u16 	%r1, %rh2, %rh1;
	cvt.u32.u16 	%r2, %tid.x;
	add.u32 	%r3, %r2, %r1;
	mov.s32 	%r4, %r3;
	ld.param.s32 	%r5, [__cudaparm_Max_nextLen0];
	setp.le.s32 	%p1, %r5, %r3;
	@%p1 bra 	$Lt_6_3074;
	cvt.s64.s32 	%rd1, %r3;
	mov.s64 	%rd2, %rd1;
	mov.u16 	%rh3, %nctaid.x;
	mul.wide.u16 	%r6, %rh3, %rh1;
	cvt.s64.u32 	%rd3, %r6;
	ld.param.u64 	%rd4, [__cudaparm_Max_next];
	mul.wide.s32 	%rd5, %r3, 8;
	add.u64 	%rd6, %rd4, %rd5;
	mul.wide.u32 	%rd7, %r6, 8;
	ld.param.s32 	%r7, [__cudaparm_Max_prevLen0];
$Lt_6_3586:
 //<loop> Loop body line 155, nesting depth: 1, estimated iterations: unknown
	.loc	15	157	0
	mov.f64 	%fd1, 0d0000000000000000;	// 0
	mov.f64 	%fd2, 0d0000000000000000;	// 0
	st.global.f64 	[%rd6+0], %fd2;
	.loc	15	155	0
	ld.param.s32 	%r7, [__cudaparm_Max_prevLen0];
	.loc	15	157	0
	setp.ge.s32 	%p2, %r4, %r7;
	@%p2 bra 	$Lt_6_3842;
	mov.s32 	%r8, %r4;
	.loc	15	155	0
	ld.param.s32 	%r5, [__cudaparm_Max_nextLen0];
	.loc	15	157	0
	cvt.s64.s32 	%rd8, %r5;
	mul.wide.s32 	%rd9, %r5, 8;
	ld.param.u64 	%rd10, [__cudaparm_Max_prev];
	mul.lo.u64 	%rd11, %rd2, 8;
	add.u64 	%rd12, %rd10, %rd11;
$Lt_6_4354:
 //<loop> Loop body line 157, nesting depth: 2, estimated iterations: unknown
	ld.global.f64 	%fd3, [%rd12+0];
	setp.lt.f64 	%p3, %fd1, %fd3;
	@!%p3 bra 	$Lt_6_4610;
	.loc	15	164	0
	mov.f64 	%fd1, %fd3;
	st.global.f64 	[%rd6+0], %fd3;
$Lt_6_4610:
	.loc	15	155	0
	ld.param.s32 	%r5, [__cudaparm_Max_nextLen0];
	.loc	15	164	0
	add.s32 	%r8, %r8, %r5;
	add.u64 	%rd12, %rd9, %rd12;
	.loc	15	155	0
	ld.param.s32 	%r7, [__cudaparm_Max_prevLen0];
	.loc	15	164	0
	setp.lt.s32 	%p4, %r8, %r7;
	@%p4 bra 	$Lt_6_4354;
$Lt_6_3842:
	add.u32 	%r4, %r4, %r6;
	add.s64 	%rd2, %rd2, %rd3;
	add.u64 	%rd6, %rd6, %rd7;
	.loc	15	155	0
	ld.param.s32 	%r5, [__cudaparm_Max_nextLen0];
	.loc	15	164	0
	setp.lt.s32 	%p5, %r4, %r5;
	@%p5 bra 	$Lt_6_3586;
$Lt_6_3074:
	.loc	15	169	0
	exit;
$LDWend_Max:
	} // Max

	.entry Sum (
		.param .u64 __cudaparm_Sum_prev,
		.param .s32 __cudaparm_Sum_prevLen0,
		.param .u64 __cudaparm_Sum_next,
		.param .s32 __cudaparm_Sum_nextLen0)
	{
	.reg .u16 %rh<5>;
	.reg .u32 %r<10>;
	.reg .u64 %rd<14>;
	.reg .f64 %fd<5>;
	.reg .pred %p<6>;
	.loc	15	171	0
$LDWbegin_Sum:
	.loc	15	173	0
	mov.u16 	%rh1, %ntid.x;
	mov.u16 	%rh2, %ctaid.x;
	mul.wide.u16 	%r1, %rh2, %rh1;
	cvt.u32.u16 	%r2, %tid.x;
	add.u32 	%r3, %r2, %r1;
	mov.s32 	%r4, %r3;
	ld.param.s32 	%r5, [__cudaparm_Sum_nextLen0];
	setp.le.s32 	%p1, %r5, %r3;
	@%p1 bra 	$Lt_7_2306;
	cvt.s64.s32 	%rd1, %r3;
	mov.s64 	%rd2, %rd1;
	mov.u16 	%rh3, %nctaid.x;
	mul.wide.u16 	%r6, %rh3, %rh1;
	cvt.s64.u32 	%rd3, %r6;
	ld.param.u64 	%rd4, [__cudaparm_Sum_next];
	mul.wide.s32 	%rd5, %r3, 8;
	add.u64 	%rd6, %rd4, %rd5;
	mul.wide.u32 	%rd7, %r6, 8;
	ld.param.s32 	%r7, [__cudaparm_Sum_prevLen0];
$Lt_7_2818:
 //<loop> Loop body line 173, nesting depth: 1, estimated iterations: unknown
	.loc	15	175	0
	mov.f64 	%fd1, 0d0000000000000000;	// 0
	mov.f64 	%fd2, 0d0000000000000000;	// 0
	st.global.f64 	[%rd6+0], %fd2;
	.loc	15	173	0
	ld.param.s32 	%r7, [__cudaparm_Sum_prevLen0];
	.loc	15	175	0
	setp.ge.s32 	%p2, %r4, %r7;
	@%p2 bra 	$Lt_7_3074;
	mov.s32 	%r8, %r4;
	.loc	15	173	0
	ld.param.s32 	%r5, [__cudaparm_Sum_nextLen0];
	.loc	15	175	0
	cvt.s64.s32 	%rd8, %r5;
	mul.wide.s32 	%rd9, %r5, 8;
	ld.param.u64 	%rd10, [__cudaparm_Sum_prev];
	mul.lo.u64 	%rd11, %rd2, 8;
	add.u64 	%rd12, %rd10, %rd11;
$Lt_7_3586:
 //<loop> Loop body line 175, nesting depth: 2, estimated iterations: unknown
	.loc	15	180	0
	ld.global.f64 	%fd3, [%rd12+0];
	add.f64 	%fd1, %fd3, %fd1;
	st.global.f64 	[%rd6+0], %fd1;
	.loc	15	173	0
	ld.param.s32 	%r5, [__cudaparm_Sum_nextLen0];
	.loc	15	180	0
	add.s32 	%r8, %r8, %r5;
	add.u64 	%rd12, %rd9, %rd12;
	.loc	15	173	0
	ld.param.s32 	%r7, [__cudaparm_Sum_prevLen0];
	.loc	15	180	0
	setp.lt.s32 	%p3, %r8, %r7;
	@%p3 bra 	$Lt_7_3586;
$Lt_7_3074:
	add.u32 	%r4, %r4, %r6;
	add.s64 	%rd2, %rd2, %rd3;
	add.u64 	%rd6, %rd6, %rd7;
	.loc	15	173	0
	ld.param.s32 	%r5, [__cudaparm_Sum_nextLen0];
	.loc	15	180	0
	setp.lt.s32 	%p4, %r4, %r5;
	@%p4 bra 	$Lt_7_2818;
$Lt_7_2306:
	.loc	15	184	0
	exit;
$LDWend_Sum:
	} // Sum
	.const .align 8 .b8 _a[800];
	.const .align 8 .b8 _lengths[16];
	.const .align 4 .b8 _intV[12];
	.const .align 4 .b8 _extV[12];
	.const .align 8 .b8 _w[24];
	.const .align 8 .b8 _b[8];
	.const .align 8 .b8 _c[8];
	.const .align 4 .b8 _sizes[8];



// ===== COMPILED SASS (sm_100) =====

	.target	sm_100

	.elftype	@"ET_EXEC"


//--------------------- .note.nv.tkinfo           --------------------------
	.section	.note.nv.tkinfo,"",@"SHT_NOTE"
	.sectionflags	@"SHF_NOTE_NV_TKINFO"
	.tkinfo
        /*0018*/ 	.word	0x00000002
        /*0030*/ 	.string	""
        /*0030*/ 	.string	"ptxas"
        /*0030*/ 	.string	"Cuda compilation tools, release 13.0, V13.0.88"
        /*0030*/ 	.string	"Build cuda_13.0.r13.0/compiler.36424714_0"
        /*0030*/ 	.string	"-arch sm_100 "



//--------------------- .note.nv.cuinfo           --------------------------
	.section	.note.nv.cuinfo,"",@"SHT_NOTE"
	.sectionflags	@"SHF_NOTE_NV_CUINFO"
        /*0018*/ 	.short	0x0002
        /*001a*/ 	.short	0x000d
        /*001c*/ 	.short	0x0082
	.zero		2


//--------------------- .nv.info                  --------------------------
	.section	.nv.info,"",@"SHT_CUDA_INFO"
	.align	4


	//----- nvinfo : EIATTR_REGCOUNT
	.align		4
        /*0000*/ 	.byte	0x04, 0x2f
        /*0002*/ 	.short	(.L_9 - .L_8)
	.align		4
.L_8:
        /*0004*/ 	.word	index@(LaplaceSolver)
        /*0008*/ 	.word	0x00000020


	//----- nvinfo : EIATTR_FRAME_SIZE
	.align		4
.L_9:
        /*000c*/ 	.byte	0x04, 0x11
        /*000e*/ 	.short	(.L_11 - .L_10)
	.align		4
.L_10:
        /*0010*/ 	.word	index@(LaplaceSolver)
        /*0014*/ 	.word	0x00000000


	//----- nvinfo : EIATTR_REGCOUNT
	.align		4
.L_11:
        /*0018*/ 	.byte	0x04, 0x2f
        /*001a*/ 	.short	(.L_13 - .L_12)
	.align		4
.L_12:
        /*001c*/ 	.word	index@(LaplaceSolverWithRelax)
        /*0020*/ 	.word	0x00000028


	//----- nvinfo : EIATTR_FRAME_SIZE
	.align		4
.L_13:
        /*0024*/ 	.byte	0x04, 0x11
        /*0026*/ 	.short	(.L_15 - .L_14)
	.align		4
.L_14:
        /*0028*/ 	.word	index@(LaplaceSolverWithRelax)
        /*002c*/ 	.word	0x00000000


	//----- nvinfo : EIATTR_REGCOUNT
	.align		4
.L_15:
        /*0030*/ 	.byte	0x04, 0x2f
        /*0032*/ 	.short	(.L_17 - .L_16)
	.align		4
.L_16:
        /*0034*/ 	.word	index@(Copy)
        /*0038*/ 	.word	0x0000000c


	//----- nvinfo : EIATTR_FRAME_SIZE
	.align		4
.L_17:
        /*003c*/ 	.byte	0x04, 0x11
        /*003e*/ 	.short	(.L_19 - .L_18)
	.align		4
.L_18:
        /*0040*/ 	.word	index@(Copy)
        /*0044*/ 	.word	0x00000000


	//----- nvinfo : EIATTR_REGCOUNT
	.align		4
.L_19:
        /*0048*/ 	.byte	0x04, 0x2f
        /*004a*/ 	.short	(.L_21 - .L_20)
	.align		4
.L_20:
        /*004c*/ 	.word	index@(Clear)
        /*0050*/ 	.word	0x00000008


	//----- nvinfo : EIATTR_FRAME_SIZE
	.align		4
.L_21:
        /*0054*/ 	.byte	0x04, 0x11
        /*0056*/ 	.short	(.L_23 - .L_22)
	.align		4
.L_22:
        /*0058*/ 	.word	index@(Clear)
        /*005c*/ 	.word	0x00000000


	//----- nvinfo : EIATTR_REGCOUNT
	.align		4
.L_23:
        /*0060*/ 	.byte	0x04, 0x2f
        /*0062*/ 	.short	(.L_25 - .L_24)
	.align		4
.L_24:
        /*0064*/ 	.word	index@(Square)
        /*0068*/ 	.word	0x0000000c


	//----- nvinfo : EIATTR_FRAME_SIZE
	.align		4
.L_25:
        /*006c*/ 	.byte	0x04, 0x11
        /*006e*/ 	.short	(.L_27 - .L_26)
	.align		4
.L_26:
        /*0070*/ 	.word	index@(Square)
        /*0074*/ 	.word	0x00000000


	//----- nvinfo : EIATTR_REGCOUNT
	.align		4
.L_27:
        /*0078*/ 	.byte	0x04, 0x2f
        /*007a*/ 	.short	(.L_29 - .L_28)
	.align		4
.L_28:
        /*007c*/ 	.word	index@(Delta)
        /*0080*/ 	.word	0x00000010


	//----- nvinfo : EIATTR_FRAME_SIZE
	.align		4
.L_29:
        /*0084*/ 	.byte	0x04, 0x11
        /*0086*/ 	.short	(.L_31 - .L_30)
	.align		4
.L_30:
        /*0088*/ 	.word	index@(Delta)
        /*008c*/ 	.word	0x00000000


	//----- nvinfo : EIATTR_REGCOUNT
	.align		4
.L_31:
        /*0090*/ 	.byte	0x04, 0x2f
        /*0092*/ 	.short	(.L_33 - .L_32)
	.align		4
.L_32:
        /*0094*/ 	.word	index@(Max)
        /*0098*/ 	.word	0x00000013


	//----- nvinfo : EIATTR_FRAME_SIZE
	.align		4
.L_33:
        /*009c*/ 	.byte	0x04, 0x11
        /*009e*/ 	.short	(.L_35 - .L_34)
	.align		4
.L_34:
        /*00a0*/ 	.word	index@(Max)
        /*00a4*/ 	.word	0x00000000


	//----- nvinfo : EIATTR_REGCOUNT
	.align		4
.L_35:
        /*00a8*/ 	.byte	0x04, 0x2f
        /*00aa*/ 	.short	(.L_37 - .L_36)
	.align		4
.L_36:
        /*00ac*/ 	.word	index@(Sum)
        /*00b0*/ 	.word	0x00000012


	//----- nvinfo : EIATTR_FRAME_SIZE
	.align		4
.L_37:
        /*00b4*/ 	.byte	0x04, 0x11
        /*00b6*/ 	.short	(.L_39 - .L_38)
	.align		4
.L_38:
        /*00b8*/ 	.word	index@(Sum)
        /*00bc*/ 	.word	0x00000000


	//----- nvinfo : EIATTR_MIN_STACK_SIZE
	.align		4
.L_39:
        /*00c0*/ 	.byte	0x04, 0x12
        /*00c2*/ 	.short	(.L_41 - .L_40)
	.align		4
.L_40:
        /*00c4*/ 	.word	index@(Sum)
        /*00c8*/ 	.word	0x00000000


	//----- nvinfo : EIATTR_MIN_STACK_SIZE
	.align		4
.L_41:
        /*00cc*/ 	.byte	0x04, 0x12
        /*00ce*/ 	.short	(.L_43 - .L_42)
	.align		4
.L_42:
        /*00d0*/ 	.word	index@(Max)
        /*00d4*/ 	.word	0x00000000


	//----- nvinfo : EIATTR_MIN_STACK_SIZE
	.align		4
.L_43:
        /*00d8*/ 	.byte	0x04, 0x12
        /*00da*/ 	.short	(.L_45 - .L_44)
	.align		4
.L_44:
        /*00dc*/ 	.word	index@(Delta)
        /*00e0*/ 	.word	0x00000000


	//----- nvinfo : EIATTR_MIN_STACK_SIZE
	.align		4
.L_45:
        /*00e4*/ 	.byte	0x04, 0x12
        /*00e6*/ 	.short	(.L_47 - .L_46)
	.align		4
.L_46:
        /*00e8*/ 	.word	index@(Square)
        /*00ec*/ 	.word	0x00000000


	//----- nvinfo : EIATTR_MIN_STACK_SIZE
	.align		4
.L_47:
        /*00f0*/ 	.byte	0x04, 0x12
        /*00f2*/ 	.short	(.L_49 - .L_48)
	.align		4
.L_48:
        /*00f4*/ 	.word	index@(Clear)
        /*00f8*/ 	.word	0x00000000


	//----- nvinfo : EIATTR_MIN_STACK_SIZE
	.align		4
.L_49:
        /*00fc*/ 	.byte	0x04, 0x12
        /*00fe*/ 	.short	(.L_51 - .L_50)
	.align		4
.L_50:
        /*0100*/ 	.word	index@(Copy)
        /*0104*/ 	.word	0x00000000


	//----- nvinfo : EIATTR_MIN_STACK_SIZE
	.align		4
.L_51:
        /*0108*/ 	.byte	0x04, 0x12
        /*010a*/ 	.short	(.L_53 - .L_52)
	.align		4
.L_52:
        /*010c*/ 	.word	index@(LaplaceSolverWithRelax)
        /*0110*/ 	.word	0x00000000


	//----- nvinfo : EIATTR_MIN_STACK_SIZE
	.align		4
.L_53:
        /*0114*/ 	.byte	0x04, 0x12
        /*0116*/ 	.short	(.L_55 - .L_54)
	.align		4
.L_54:
        /*0118*/ 	.word	index@(LaplaceSolver)
        /*011c*/ 	.word	0x00000000
.L_55:


//--------------------- .nv.compat                --------------------------
	.section	.nv.compat,"",@"SHT_CUDA_COMPAT_INFO"
	.align	4
        /*0000*/ 	.byte	0x02, 0x09, 0x00, 0x00, 0x02, 0x02, 0x01, 0x00, 0x02, 0x05, 0x05, 0x00, 0x03, 0x07, 0x01, 0x01
        /*0010*/ 	.byte	0x02, 0x03, 0x00, 0x00, 0x02, 0x06, 0x01, 0x00, 0x04, 0x0b, 0x08, 0x00, 0x01, 0x00, 0x00, 0x00
        /*0020*/ 	.byte	0x00, 0x00, 0x00, 0x00


//--------------------- .nv.info.Sum              --------------------------
	.section	.nv.info.Sum,"",@"SHT_CUDA_INFO"
	.sectionflags	@""
	.align	4


	//----- nvinfo : EIATTR_CUDA_API_VERSION
	.align		4
        /*0000*/ 	.byte	0x04, 0x37
        /*0002*/ 	.short	(.L_57 - .L_56)
.L_56:
        /*0004*/ 	.word	0x00000082


	//----- nvinfo : EIATTR_KPARAM_INFO
	.align		4
.L_57:
        /*0008*/ 	.byte	0x04, 0x17
        /*000a*/ 	.short	(.L_59 - .L_58)
.L_58:
        /*000c*/ 	.word	0x00000000
        /*0010*/ 	.short	0x0003
        /*0012*/ 	.short	0x0018
        /*0014*/ 	.byte	0x00, 0xf0, 0x11, 0x00


	//----- nvinfo : EIATTR_KPARAM_INFO
	.align		4
.L_59:
        /*0018*/ 	.byte	0x04, 0x17
        /*001a*/ 	.short	(.L_61 - .L_60)
.L_60:
        /*001c*/ 	.word	0x00000000
        /*0020*/ 	.short	0x0002
        /*0022*/ 	.short	0x0010
        /*0024*/ 	.byte	0x00, 0xf0, 0x21, 0x00


	//----- nvinfo : EIATTR_KPARAM_INFO
	.align		4
.L_61:
        /*0028*/ 	.byte	0x04, 0x17
        /*002a*/ 	.short	(.L_63 - .L_62)
.L_62:
        /*002c*/ 	.word	0x00000000
        /*0030*/ 	.short	0x0001
        /*0032*/ 	.short	0x0008
        /*0034*/ 	.byte	0x00, 0xf0, 0x11, 0x00


	//----- nvinfo : EIATTR_KPARAM_INFO
	.align		4
.L_63:
        /*0038*/ 	.byte	0x04, 0x17
        /*003a*/ 	.short	(.L_65 - .L_64)
.L_64:
        /*003c*/ 	.word	0x00000000
        /*0040*/ 	.short	0x0000
        /*0042*/ 	.short	0x0000
        /*0044*/ 	.byte	0x00, 0xf0, 0x21, 0x00


	//----- nvinfo : EIATTR_SPARSE_MMA_MASK
	.align		4
.L_65:
        /*0048*/ 	.byte	0x03, 0x50
        /*004a*/ 	.short	0x0000


	//----- nvinfo : EIATTR_MAXREG_COUNT
	.align		4
        /*004c*/ 	.byte	0x03, 0x1b
        /*004e*/ 	.short	0x00ff


	//----- nvinfo : EIATTR_MERCURY_ISA_VERSION
	.align		4
        /*0050*/ 	.byte	0x03, 0x5f
        /*0052*/ 	.short	0x0101


	//----- nvinfo : EIATTR_VRC_CTA_INIT_COUNT
	.align		4
        /*0054*/ 	.byte	0x02, 0x4a
	.zero		1
	.zero		1


	//----- nvinfo : EIATTR_EXIT_INSTR_OFFSETS
	.align		4
        /*0058*/ 	.byte	0x04, 0x1c
        /*005a*/ 	.short	(.L_67 - .L_66)


	//   ....[0]....
.L_66:
        /*005c*/ 	.word	0x000000a0


	//   ....[1]....
        /*0060*/ 	.word	0x00000320


	//----- nvinfo : EIATTR_CRS_STACK_SIZE
	.align		4
.L_67:
        /*0064*/ 	.byte	0x04, 0x1e
        /*0066*/ 	.short	(.L_69 - .L_68)
.L_68:
        /*0068*/ 	.word	0x00000000


	//----- nvinfo : EIATTR_CBANK_PARAM_SIZE
	.align		4
.L_69:
        /*006c*/ 	.byte	0x03, 0x19
        /*006e*/ 	.short	0x001c


	//----- nvinfo : EIATTR_PARAM_CBANK
	.align		4
        /*0070*/ 	.byte	0x04, 0x0a
        /*0072*/ 	.short	(.L_71 - .L_70)
	.align		4
.L_70:
        /*0074*/ 	.word	index@(.nv.constant0.Sum)
        /*0078*/ 	.short	0x0380
        /*007a*/ 	.short	0x001c


	//----- nvinfo : EIATTR_SW_WAR
	.align		4
.L_71:
        /*007c*/ 	.byte	0x04, 0x36
        /*007e*/ 	.short	(.L_73 - .L_72)
.L_72:
        /*0080*/ 	.word	0x00000008
.L_73:


//--------------------- .nv.info.Max              --------------------------
	.section	.nv.info.Max,"",@"SHT_CUDA_INFO"
	.sectionflags	@""
	.align	4


	//----- nvinfo : EIATTR_CUDA_API_VERSION
	.align		4
        /*0000*/ 	.byte	0x04, 0x37
        /*0002*/ 	.short	(.L_75 - .L_74)
.L_74:
        /*0004*/ 	.word	0x00000082


	//----- nvinfo : EIATTR_KPARAM_INFO
	.align		4
.L_75:
        /*0008*/ 	.byte	0x04, 0x17
        /*000a*/ 	.short	(.L_77 - .L_76)
.L_76:
        /*000c*/ 	.word	0x00000000
        /*0010*/ 	.short	0x0003
        /*0012*/ 	.short	0x0018
        /*0014*/ 	.byte	0x00, 0xf0, 0x11, 0x00


	//----- nvinfo : EIATTR_KPARAM_INFO
	.align		4
.L_77:
        /*0018*/ 	.byte	0x04, 0x17
        /*001a*/ 	.short	(.L_79 - .L_78)
.L_78:
        /*001c*/ 	.word	0x00000000
        /*0020*/ 	.short	0x0002
        /*0022*/ 	.short	0x0010
        /*0024*/ 	.byte	0x00, 0xf0, 0x21, 0x00


	//----- nvinfo : EIATTR_KPARAM_INFO
	.align		4
.L_79:
        /*0028*/ 	.byte	0x04, 0x17
        /*002a*/ 	.short	(.L_81 - .L_80)
.L_80:
        /*002c*/ 	.word	0x00000000
        /*0030*/ 	.short	0x0001
        /*0032*/ 	.short	0x0008
        /*0034*/ 	.byte	0x00, 0xf0, 0x11, 0x00


	//----- nvinfo : EIATTR_KPARAM_INFO
	.align		4
.L_81:
        /*0038*/ 	.byte	0x04, 0x17
        /*003a*/ 	.short	(.L_83 - .L_82)
.L_82:
        /*003c*/ 	.word	0x00000000
        /*0040*/ 	.short	0x0000
        /*0042*/ 	.short	0x0000
        /*0044*/ 	.byte	0x00, 0xf0, 0x21, 0x00


	//----- nvinfo : EIATTR_SPARSE_MMA_MASK
	.align		4
.L_83:
        /*0048*/ 	.byte	0x03, 0x50
        /*004a*/ 	.short	0x0000


	//----- nvinfo : EIATTR_MAXREG_COUNT
	.align		4
        /*004c*/ 	.byte	0x03, 0x1b
        /*004e*/ 	.short	0x00ff


	//----- nvinfo : EIATTR_MERCURY_ISA_VERSION
	.align		4
        /*0050*/ 	.byte	0x03, 0x5f
        /*0052*/ 	.short	0x0101


	//----- nvinfo : EIATTR_VRC_CTA_INIT_COUNT
	.align		4
        /*0054*/ 	.byte	0x02, 0x4a
	.zero		1
	.zero		1


	//----- nvinfo : EIATTR_EXIT_INSTR_OFFSETS
	.align		4
        /*0058*/ 	.byte	0x04, 0x1c
        /*005a*/ 	.short	(.L_85 - .L_84)


	//   ....[0]....
.L_84:
        /*005c*/ 	.word	0x000000a0


	//   ....[1]....
        /*0060*/ 	.word	0x00000350


	//----- nvinfo : EIATTR_CRS_STACK_SIZE
	.align		4
.L_85:
        /*0064*/ 	.byte	0x04, 0x1e
        /*0066*/ 	.short	(.L_87 - .L_86)
.L_86:
        /*0068*/ 	.word	0x00000000


	//----- nvinfo : EIATTR_CBANK_PARAM_SIZE
	.align		4
.L_87:
        /*006c*/ 	.byte	0x03, 0x19
        /*006e*/ 	.short	0x001c


	//----- nvinfo : EIATTR_PARAM_CBANK
	.align		4
        /*0070*/ 	.byte	0x04, 0x0a
        /*0072*/ 	.short	(.L_89 - .L_88)
	.align		4
.L_88:
        /*0074*/ 	.word	index@(.nv.constant0.Max)
        /*0078*/ 	.short	0x0380
        /*007a*/ 	.short	0x001c


	//----- nvinfo : EIATTR_SW_WAR
	.align		4
.L_89:
        /*007c*/ 	.byte	0x04, 0x36
        /*007e*/ 	.short	(.L_91 - .L_90)
.L_90:
        /*0080*/ 	.word	0x00000008
.L_91:


//--------------------- .nv.info.Delta            --------------------------
	.section	.nv.info.Delta,"",@"SHT_CUDA_INFO"
	.sectionflags	@""
	.align	4


	//----- nvinfo : EIATTR_CUDA_API_VERSION
	.align		4
        /*0000*/ 	.byte	0x04, 0x37
        /*0002*/ 	.short	(.L_93 - .L_92)
.L_92:
        /*0004*/ 	.word	0x00000082


	//----- nvinfo : EIATTR_KPARAM_INFO
	.align		4
.L_93:
        /*0008*/ 	.byte	0x04, 0x17
        /*000a*/ 	.short	(.L_95 - .L_94)
.L_94:
        /*000c*/ 	.word	0x00000000
        /*0010*/ 	.short	0x0005
        /*0012*/ 	.short	0x0028
        /*0014*/ 	.byte	0x00, 0xf0, 0x11, 0x00


	//----- nvinfo : EIATTR_KPARAM_INFO
	.align		4
.L_95:
        /*0018*/ 	.byte	0x04, 0x17
        /*001a*/ 	.short	(.L_97 - .L_96)
.L_96:
        /*001c*/ 	.word	0x00000000
        /*0020*/ 	.short	0x0004
        /*0022*/ 	.short	0x0020
        /*0024*/ 	.byte	0x00, 0xf0, 0x21, 0x00


	//----- nvinfo : EIATTR_KPARAM_INFO
	.align		4
.L_97:
        /*0028*/ 	.byte	0x04, 0x17
        /*002a*/ 	.short	(.L_99 - .L_98)
.L_98:
        /*002c*/ 	.word	0x00000000
        /*0030*/ 	.short	0x0003
        /*0032*/ 	.short	0x0018
        /*0034*/ 	.byte	0x00, 0xf0, 0x11, 0x00


	//----- nvinfo : EIATTR_KPARAM_INFO
	.align		4
.L_99:
        /*0038*/ 	.byte	0x04, 0x17
        /*003a*/ 	.short	(.L_101 - .L_100)
.L_100:
        /*003c*/ 	.word	0x00000000
        /*0040*/ 	.short	0x0002
        /*0042*/ 	.short	0x0010
        /*0044*/ 	.byte	0x00, 0xf0, 0x21, 0x00


	//----- nvinfo : EIATTR_KPARAM_INFO
	.align		4
.L_101:
        /*0048*/ 	.byte	0x04, 0x17
        /*004a*/ 	.short	(.L_103 - .L_102)
.L_102:
        /*004c*/ 	.word	0x00000000
        /*0050*/ 	.short	0x0001
        /*0052*/ 	.short	0x0008
        /*0054*/ 	.byte	0x00, 0xf0, 0x11, 0x00


	//----- nvinfo : EIATTR_KPARAM_INFO
	.align		4
.L_103:
        /*0058*/ 	.byte	0x04, 0x17
        /*005a*/ 	.short	(.L_105 - .L_104)
.L_104:
        /*005c*/ 	.word	0x00000000
        /*0060*/ 	.short	0x0000
        /*0062*/ 	.short	0x0000
        /*0064*/ 	.byte	0x00, 0xf0, 0x21, 0x00


	//----- nvinfo : EIATTR_SPARSE_MMA_MASK
	.align		4
.L_105:
        /*0068*/ 	.byte	0x03, 0x50
        /*006a*/ 	.short	0x0000


	//----- nvinfo : EIATTR_MAXREG_COUNT
	.align		4
        /*006c*/ 	.byte	0x03, 0x1b
        /*006e*/ 	.short	0x00ff


	//----- nvinfo : EIATTR_MERCURY_ISA_VERSION
	.align		4
        /*0070*/ 	.byte	0x03, 0x5f
        /*0072*/ 	.short	0x0101


	//----- nvinfo : EIATTR_VRC_CTA_INIT_COUNT
	.align		4
        /*0074*/ 	.byte	0x02, 0x4a
	.zero		1
	.zero		1


	//----- nvinfo : EIATTR_EXIT_INSTR_OFFSETS
	.align		4
        /*0078*/ 	.byte	0x04, 0x1c
        /*007a*/ 	.short	(.L_107 - .L_106)


	//   ....[0]....
.L_106:
        /*007c*/ 	.word	0x000000a0


	//   ....[1]....
        /*0080*/ 	.word	0x00000220


	//----- nvinfo : EIATTR_CRS_STACK_SIZE
	.align		4
.L_107:
        /*0084*/ 	.byte	0x04, 0x1e
        /*0086*/ 	.short	(.L_109 - .L_108)
.L_108:
        /*0088*/ 	.word	0x00000000


	//----- nvinfo : EIATTR_CBANK_PARAM_SIZE
	.align		4
.L_109:
        /*008c*/ 	.byte	0x03, 0x19
        /*008e*/ 	.short	0x002c


	//----- nvinfo : EIATTR_PARAM_CBANK
	.align		4
        /*0090*/ 	.byte	0x04, 0x0a
        /*0092*/ 	.short	(.L_111 - .L_110)
	.align		4
.L_110:
        /*0094*/ 	.word	index@(.nv.constant0.Delta)
        /*0098*/ 	.short	0x0380
        /*009a*/ 	.short	0x002c


	//----- nvinfo : EIATTR_SW_WAR
	.align		4
.L_111:
        /*009c*/ 	.byte	0x04, 0x36
        /*009e*/ 	.short	(.L_113 - .L_112)
.L_112:
        /*00a0*/ 	.word	0x00000008
.L_113:


//--------------------- .nv.info.Square           --------------------------
	.section	.nv.info.Square,"",@"SHT_CUDA_INFO"
	.sectionflags	@""
	.align	4


	//----- nvinfo : EIATTR_CUDA_API_VERSION
	.align		4
        /*0000*/ 	.byte	0x04, 0x37
        /*0002*/ 	.short	(.L_115 - .L_114)
.L_114:
        /*0004*/ 	.word	0x00000082


	//----- nvinfo : EIATTR_KPARAM_INFO
	.align		4
.L_115:
        /*0008*/ 	.byte	0x04, 0x17
        /*000a*/ 	.short	(.L_117 - .L_116)
.L_116:
        /*000c*/ 	.word	0x00000000
        /*0010*/ 	.short	0x0005
        /*0012*/ 	.short	0x0028
        /*0014*/ 	.byte	0x00, 0xf0, 0x11, 0x00


	//----- nvinfo : EIATTR_KPARAM_INFO
	.align		4
.L_117:
        /*0018*/ 	.byte	0x04, 0x17
        /*001a*/ 	.short	(.L_119 - .L_118)
.L_118:
        /*001c*/ 	.word	0x00000000
        /*0020*/ 	.short	0x0004
        /*0022*/ 	.short	0x0020
        /*0024*/ 	.byte	0x00, 0xf0, 0x21, 0x00


	//----- nvinfo : EIATTR_KPARAM_INFO
	.align		4
.L_119:
        /*0028*/ 	.byte	0x04, 0x17
        /*002a*/ 	.short	(.L_121 - .L_120)
.L_120:
        /*002c*/ 	.word	0x00000000
        /*0030*/ 	.short	0x0003
        /*0032*/ 	.short	0x0018
        /*0034*/ 	.byte	0x00, 0xf0, 0x11, 0x00


	//----- nvinfo : EIATTR_KPARAM_INFO
	.align		4
.L_121:
        /*0038*/ 	.byte	0x04, 0x17
        /*003a*/ 	.short	(.L_123 - .L_122)
.L_122:
        /*003c*/ 	.word	0x00000000
        /*0040*/ 	.short	0x0002
        /*0042*/ 	.short	0x0010
        /*0044*/ 	.byte	0x00, 0xf0, 0x21, 0x00


	//----- nvinfo : EIATTR_KPARAM_INFO
	.align		4
.L_123:
        /*0048*/ 	.byte	0x04, 0x17
        /*004a*/ 	.short	(.L_125 - .L_124)
.L_124:
        /*004c*/ 	.word	0x00000000
        /*0050*/ 	.short	0x0001
        /*0052*/ 	.short	0x0008
        /*0054*/ 	.byte	0x00, 0xf0, 0x11, 0x00


	//----- nvinfo : EIATTR_KPARAM_INFO
	.align		4
.L_125:
        /*0058*/ 	.byte	0x04, 0x17
        /*005a*/ 	.short	(.L_127 - .L_126)
.L_126:
        /*005c*/ 	.word	0x00000000
        /*0060*/ 	.short	0x0000
        /*0062*/ 	.short	0x0000
        /*0064*/ 	.byte	0x00, 0xf0, 0x21, 0x00


	//----- nvinfo : EIATTR_SPARSE_MMA_MASK
	.align		4
.L_127:
        /*0068*/ 	.byte	0x03, 0x50
        /*006a*/ 	.short	0x0000


	//----- nvinfo : EIATTR_MAXREG_COUNT
	.align		4
        /*006c*/ 	.byte	0x03, 0x1b
        /*006e*/ 	.short	0x00ff


	//----- nvinfo : EIATTR_MERCURY_ISA_VERSION
	.align		4
        /*0070*/ 	.byte	0x03, 0x5f
        /*0072*/ 	.short	0x0101


	//----- nvinfo : EIATTR_VRC_CTA_INIT_COUNT
	.align		4
        /*0074*/ 	.byte	0x02, 0x4a
	.zero		1
	.zero		1


	//----- nvinfo : EIATTR_EXIT_INSTR_OFFSETS
	.align		4
        /*0078*/ 	.byte	0x04, 0x1c
        /*007a*/ 	.short	(.L_129 - .L_128)


	//   ....[0]....
.L_128:
        /*007c*/ 	.word	0x000000a0


	//   ....[1]....
        /*0080*/ 	.word	0x000001c0


	//----- nvinfo : EIATTR_CRS_STACK_SIZE
	.align		4
.L_129:
        /*0084*/ 	.byte	0x04, 0x1e
        /*0086*/ 	.short	(.L_131 - .L_130)
.L_130:
        /*0088*/ 	.word	0x00000000


	//----- nvinfo : EIATTR_CBANK_PARAM_SIZE
	.align		4
.L_131:
        /*008c*/ 	.byte	0x03, 0x19
        /*008e*/ 	.short	0x002c


	//----- nvinfo : EIATTR_PARAM_CBANK
	.align		4
        /*0090*/ 	.byte	0x04, 0x0a
        /*0092*/ 	.short	(.L_133 - .L_132)
	.align		4
.L_132:
        /*0094*/ 	.word	index@(.nv.constant0.Square)
        /*0098*/ 	.short	0x0380
        /*009a*/ 	.short	0x002c


	//----- nvinfo : EIATTR_SW_WAR
	.align		4
.L_133:
        /*009c*/ 	.byte	0x04, 0x36
        /*009e*/ 	.short	(.L_135 - .L_134)
.L_134:
        /*00a0*/ 	.word	0x00000008
.L_135:


//--------------------- .nv.info.Clear            --------------------------
	.section	.nv.info.Clear,"",@"SHT_CUDA_INFO"
	.sectionflags	@""
	.align	4


	//----- nvinfo : EIATTR_CUDA_API_VERSION
	.align		4
        /*0000*/ 	.byte	0x04, 0x37
        /*0002*/ 	.short	(.L_137 - .L_136)
.L_136:
        /*0004*/ 	.word	0x00000082


	//----- nvinfo : EIATTR_KPARAM_INFO
	.align		4
.L_137:
        /*0008*/ 	.byte	0x04, 0x17
        /*000a*/ 	.short	(.L_139 - .L_138)
.L_138:
        /*000c*/ 	.word	0x00000000
        /*0010*/ 	.short	0x0001
        /*0012*/ 	.short	0x0008
        /*0014*/ 	.byte	0x00, 0xf0, 0x11, 0x00


	//----- nvinfo : EIATTR_KPARAM_INFO
	.align		4
.L_139:
        /*0018*/ 	.byte	0x04, 0x17
        /*001a*/ 	.short	(.L_141 - .L_140)
.L_140:
        /*001c*/ 	.word	0x00000000
        /*0020*/ 	.short	0x0000
        /*0022*/ 	.short	0x0000
        /*0024*/ 	.byte	0x00, 0xf0, 0x21, 0x00


	//----- nvinfo : EIATTR_SPARSE_MMA_MASK
	.align		4
.L_141:
        /*0028*/ 	.byte	0x03, 0x50
        /*002a*/ 	.short	0x0000


	//----- nvinfo : EIATTR_MAXREG_COUNT
	.align		4
        /*002c*/ 	.byte	0x03, 0x1b
        /*002e*/ 	.short	0x00ff


	//----- nvinfo : EIATTR_MERCURY_ISA_VERSION
	.align		4
        /*0030*/ 	.byte	0x03, 0x5f
        /*0032*/ 	.short	0x0101


	//----- nvinfo : EIATTR_VRC_CTA_INIT_COUNT
	.align		4
        /*0034*/ 	.byte	0x02, 0x4a
	.zero		1
	.zero		1


	//----- nvinfo : EIATTR_EXIT_INSTR_OFFSETS
	.align		4
        /*0038*/ 	.byte	0x04, 0x1c
        /*003a*/ 	.short	(.L_143 - .L_142)


	//   ....[0]....
.L_142:
        /*003c*/ 	.word	0x000000a0


	//   ....[1]....
        /*0040*/ 	.word	0x00000160


	//----- nvinfo : EIATTR_CRS_STACK_SIZE
	.align		4
.L_143:
        /*0044*/ 	.byte	0x04, 0x1e
        /*0046*/ 	.short	(.L_145 - .L_144)
.L_144:
        /*0048*/ 	.word	0x00000000


	//----- nvinfo : EIATTR_CBANK_PARAM_SIZE
	.align		4
.L_145:
        /*004c*/ 	.byte	0x03, 0x19
        /*004e*/ 	.short	0x000c


	//----- nvinfo : EIATTR_PARAM_CBANK
	.align		4
        /*0050*/ 	.byte	0x04, 0x0a
        /*0052*/ 	.short	(.L_147 - .L_146)
	.align		4
.L_146:
        /*0054*/ 	.word	index@(.nv.constant0.Clear)
        /*0058*/ 	.short	0x0380
        /*005a*/ 	.short	0x000c


	//----- nvinfo : EIATTR_SW_WAR
	.align		4
.L_147:
        /*005c*/ 	.byte	0x04, 0x36
        /*005e*/ 	.short	(.L_149 - .L_148)
.L_148:
        /*0060*/ 	.word	0x00000008
.L_149:


//--------------------- .nv.info.Copy             --------------------------
	.section	.nv.info.Copy,"",@"SHT_CUDA_INFO"
	.sectionflags	@""
	.align	4


	//----- nvinfo : EIATTR_CUDA_API_VERSION
	.align		4
        /*0000*/ 	.byte	0x04, 0x37
        /*0002*/ 	.short	(.L_151 - .L_150)
.L_150:
        /*0004*/ 	.word	0x00000082


	//----- nvinfo : EIATTR_KPARAM_INFO
	.align		4
.L_151:
        /*0008*/ 	.byte	0x04, 0x17
        /*000a*/ 	.short	(.L_153 - .L_152)
.L_152:
        /*000c*/ 	.word	0x00000000
        /*0010*/ 	.short	0x0003
        /*0012*/ 	.short	0x0018
        /*0014*/ 	.byte	0x00, 0xf0, 0x11, 0x00


	//----- nvinfo : EIATTR_KPARAM_INFO
	.align		4
.L_153:
        /*0018*/ 	.byte	0x04, 0x17
        /*001a*/ 	.short	(.L_155 - .L_154)
.L_154:
        /*001c*/ 	.word	0x00000000
        /*0020*/ 	.short	0x0002
        /*0022*/ 	.short	0x0010
        /*0024*/ 	.byte	0x00, 0xf0, 0x21, 0x00


	//----- nvinfo : EIATTR_KPARAM_INFO
	.align		4
.L_155:
        /*0028*/ 	.byte	0x04, 0x17
        /*002a*/ 	.short	(.L_157 - .L_156)
.L_156:
        /*002c*/ 	.word	0x00000000
        /*0030*/ 	.short	0x0001
        /*0032*/ 	.short	0x0008
        /*0034*/ 	.byte	0x00, 0xf0, 0x11, 0x00


	//----- nvinfo : EIATTR_KPARAM_INFO
	.align		4
.L_157:
        /*0038*/ 	.byte	0x04, 0x17
        /*003a*/ 	.short	(.L_159 - .L_158)
.L_158:
        /*003c*/ 	.word	0x00000000
        /*0040*/ 	.short	0x0000
        /*0042*/ 	.short	0x0000
        /*0044*/ 	.byte	0x00, 0xf0, 0x21, 0x00


	//----- nvinfo : EIATTR_SPARSE_MMA_MASK
	.align		4
.L_159:
        /*0048*/ 	.byte	0x03, 0x50
        /*004a*/ 	.short	0x0000


	//----- nvinfo : EIATTR_MAXREG_COUNT
	.align		4
        /*004c*/ 	.byte	0x03, 0x1b
        /*004e*/ 	.short	0x00ff


	//----- nvinfo : EIATTR_MERCURY_ISA_VERSION
	.align		4
        /*0050*/ 	.byte	0x03, 0x5f
        /*0052*/ 	.short	0x0101


	//----- nvinfo : EIATTR_VRC_CTA_INIT_COUNT
	.align		4
        /*0054*/ 	.byte	0x02, 0x4a
	.zero		1
	.zero		1


	//----- nvinfo : EIATTR_EXIT_INSTR_OFFSETS
	.align		4
        /*0058*/ 	.byte	0x04, 0x1c
        /*005a*/ 	.short	(.L_161 - .L_160)


	//   ....[0]....
.L_160:
        /*005c*/ 	.word	0x000000a0


	//   ....[1]....
        /*0060*/ 	.word	0x000001b0


	//----- nvinfo : EIATTR_CRS_STACK_SIZE
	.align		4
.L_161:
        /*0064*/ 	.byte	0x04, 0x1e
        /*0066*/ 	.short	(.L_163 - .L_162)
.L_162:
        /*0068*/ 	.word	0x00000000


	//----- nvinfo : EIATTR_CBANK_PARAM_SIZE
	.align		4
.L_163:
        /*006c*/ 	.byte	0x03, 0x19
        /*006e*/ 	.short	0x001c


	//----- nvinfo : EIATTR_PARAM_CBANK
	.align		4
        /*0070*/ 	.byte	0x04, 0x0a
        /*0072*/ 	.short	(.L_165 - .L_164)
	.align		4
.L_164:
        /*0074*/ 	.word	index@(.nv.constant0.Copy)
        /*0078*/ 	.short	0x0380
        /*007a*/ 	.short	0x001c


	//----- nvinfo : EIATTR_SW_WAR
	.align		4
.L_165:
        /*007c*/ 	.byte	0x04, 0x36
        /*007e*/ 	.short	(.L_167 - .L_166)
.L_166:
        /*0080*/ 	.word	0x00000008
.L_167:


//--------------------- .nv.info.LaplaceSolverWithRelax --------------------------
	.section	.nv.info.LaplaceSolverWithRelax,"",@"SHT_CUDA_INFO"
	.sectionflags	@""
	.align	4


	//----- nvinfo : EIATTR_CUDA_API_VERSION
	.align		4
        /*0000*/ 	.byte	0x04, 0x37
        /*0002*/ 	.short	(.L_169 - .L_168)
.L_168:
        /*0004*/ 	.word	0x00000082


	//----- nvinfo : EIATTR_KPARAM_INFO
	.align		4
.L_169:
        /*0008*/ 	.byte	0x04, 0x17
        /*000a*/ 	.short	(.L_171 - .L_170)
.L_170:
        /*000c*/ 	.word	0x00000000
        /*0010*/ 	.short	0x000e
        /*0012*/ 	.short	0x006c
        /*0014*/ 	.byte	0x00, 0xf0, 0x11, 0x00


	//----- nvinfo : EIATTR_KPARAM_INFO
	.align		4
.L_171:
        /*0018*/ 	.byte	0x04, 0x17
        /*001a*/ 	.short	(.L_173 - .L_172)
.L_172:
        /*001c*/ 	.word	0x00000000
        /*0020*/ 	.short	0x000d
        /*0022*/ 	.short	0x0068
        /*0024*/ 	.byte	0x00, 0xf0, 0x11, 0x00


	//----- nvinfo : EIATTR_KPARAM_INFO
	.align		4
.L_173:
        /*0028*/ 	.byte	0x04, 0x17
        /*002a*/ 	.short	(.L_175 - .L_174)
.L_174:
        /*002c*/ 	.word	0x00000000
        /*0030*/ 	.short	0x000c
        /*0032*/ 	.short	0x0060
        /*0034*/ 	.byte	0x00, 0xf0, 0x21, 0x00


	//----- nvinfo : EIATTR_KPARAM_INFO
	.align		4
.L_175:
        /*0038*/ 	.byte	0x04, 0x17
        /*003a*/ 	.short	(.L_177 - .L_176)
.L_176:
        /*003c*/ 	.word	0x00000000
        /*0040*/ 	.short	0x000b
        /*0042*/ 	.short	0x0058
        /*0044*/ 	.byte	0x00, 0xf0, 0x11, 0x00


	//----- nvinfo : EIATTR_KPARAM_INFO
	.align		4
.L_177:
        /*0048*/ 	.byte	0x04, 0x17
        /*004a*/ 	.short	(.L_179 - .L_178)
.L_178:
        /*004c*/ 	.word	0x00000000
        /*0050*/ 	.short	0x000a
        /*0052*/ 	.short	0x0050
        /*0054*/ 	.byte	0x00, 0xf0, 0x21, 0x00


	//----- nvinfo : EIATTR_KPARAM_INFO
	.align		4
.L_179:
        /*0058*/ 	.byte	0x04, 0x17
        /*005a*/ 	.short	(.L_181 - .L_180)
.L_180:
        /*005c*/ 	.word	0x00000000
        /*0060*/ 	.short	0x0009
        /*0062*/ 	.short	0x0048
        /*0064*/ 	.byte	0x00, 0xf0, 0x11, 0x00


	//----- nvinfo : EIATTR_KPARAM_INFO
	.align		4
.L_181:
        /*0068*/ 	.byte	0x04, 0x17
        /*006a*/ 	.short	(.L_183 - .L_182)
.L_182:
        /*006c*/ 	.word	0x00000000
        /*0070*/ 	.short	0x0008
        /*0072*/ 	.short	0x0040
        /*0074*/ 	.byte	0x00, 0xf0, 0x21, 0x00


	//----- nvinfo : EIATTR_KPARAM_INFO
	.align		4
.L_183:
        /*0078*/ 	.byte	0x04, 0x17
        /*007a*/ 	.short	(.L_185 - .L_184)
.L_184:
        /*007c*/ 	.word	0x00000000
        /*0080*/ 	.short	0x0007
        /*0082*/ 	.short	0x0038
        /*0084*/ 	.byte	0x00, 0xf0, 0x11, 0x00


	//----- nvinfo : EIATTR_KPARAM_INFO
	.align		4
.L_185:
        /*0088*/ 	.byte	0x04, 0x17
        /*008a*/ 	.short	(.L_187 - .L_186)
.L_186:
        /*008c*/ 	.word	0x00000000
        /*0090*/ 	.short	0x0006
        /*0092*/ 	.short	0x0030
        /*0094*/ 	.byte	0x00, 0xf0, 0x21, 0x00


	//----- nvinfo : EIATTR_KPARAM_INFO
	.align		4
.L_187:
        /*0098*/ 	.byte	0x04, 0x17
        /*009a*/ 	.short	(.L_189 - .L_188)
.L_188:
        /*009c*/ 	.word	0x00000000
        /*00a0*/ 	.short	0x0005
        /*00a2*/ 	.short	0x0028
        /*00a4*/ 	.byte	0x00, 0xf0, 0x11, 0x00


	//----- nvinfo : EIATTR_KPARAM_INFO
	.align		4
.L_189:
        /*00a8*/ 	.byte	0x04, 0x17
        /*00aa*/ 	.short	(.L_191 - .L_190)
.L_190:
        /*00ac*/ 	.word	0x00000000
        /*00b0*/ 	.short	0x0004
        /*00b2*/ 	.short	0x0020
        /*00b4*/ 	.byte	0x00, 0xf0, 0x21, 0x00


	//----- nvinfo : EIATTR_KPARAM_INFO
	.align		4
.L_191:
        /*00b8*/ 	.byte	0x04, 0x17
        /*00ba*/ 	.short	(.L_193 - .L_192)
.L_192:
        /*00bc*/ 	.word	0x00000000
        /*00c0*/ 	.short	0x0003
        /*00c2*/ 	.short	0x0018
        /*00c4*/ 	.byte	0x00, 0xf0, 0x11, 0x00


	//----- nvinfo : EIATTR_KPARAM_INFO
	.align		4
.L_193:
        /*00c8*/ 	.byte	0x04, 0x17
        /*00ca*/ 	.short	(.L_195 - .L_194)
.L_194:
        /*00cc*/ 	.word	0x00000000
        /*00d0*/ 	.short	0x0002
        /*00d2*/ 	.short	0x0010
        /*00d4*/ 	.byte	0x00, 0xf0, 0x21, 0x00


	//----- nvinfo : EIATTR_KPARAM_INFO
	.align		4
.L_195:
        /*00d8*/ 	.byte	0x04, 0x17
        /*00da*/ 	.short	(.L_197 - .L_196)
.L_196:
        /*00dc*/ 	.word	0x00000000
        /*00e0*/ 	.short	0x0001
        /*00e2*/ 	.short	0x0008
        /*00e4*/ 	.byte	0x00, 0xf0, 0x11, 0x00


	//----- nvinfo : EIATTR_KPARAM_INFO
	.align		4
.L_197:
        /*00e8*/ 	.byte	0x04, 0x17
        /*00ea*/ 	.short	(.L_199 - .L_198)
.L_198:
        /*00ec*/ 	.word	0x00000000
        /*00f0*/ 	.short	0x0000
        /*00f2*/ 	.short	0x0000
        /*00f4*/ 	.byte	0x00, 0xf0, 0x21, 0x00


	//----- nvinfo : EIATTR_SPARSE_MMA_MASK
	.align		4
.L_199:
        /*00f8*/ 	.byte	0x03, 0x50
        /*00fa*/ 	.short	0x0000


	//----- nvinfo : EIATTR_MAXREG_COUNT
	.align		4
        /*00fc*/ 	.byte	0x03, 0x1b
        /*00fe*/ 	.short	0x00ff


	//----- nvinfo : EIATTR_MERCURY_ISA_VERSION
	.align		4
        /*0100*/ 	.byte	0x03, 0x5f
        /*0102*/ 	.short	0x0101


	//----- nvinfo : EIATTR_VRC_CTA_INIT_COUNT
	.align		4
        /*0104*/ 	.byte	0x02, 0x4a
	.zero		1
	.zero		1


	//----- nvinfo : EIATTR_EXIT_INSTR_OFFSETS
	.align		4
        /*0108*/ 	.byte	0x04, 0x1c
        /*010a*/ 	.short	(.L_201 - .L_200)


	//   ....[0]....
.L_200:
        /*010c*/ 	.word	0x00001040


	//----- nvinfo : EIATTR_CRS_STACK_SIZE
	.align		4
.L_201:
        /*0110*/ 	.byte	0x04, 0x1e
        /*0112*/ 	.short	(.L_203 - .L_202)
.L_202:
        /*0114*/ 	.word	0x00000000


	//----- nvinfo : EIATTR_CBANK_PARAM_SIZE
	.align		4
.L_203:
        /*0118*/ 	.byte	0x03, 0x19
        /*011a*/ 	.short	0x0070


	//----- nvinfo : EIATTR_PARAM_CBANK
	.align		4
        /*011c*/ 	.byte	0x04, 0x0a
        /*011e*/ 	.short	(.L_205 - .L_204)
	.align		4
.L_204:
        /*0120*/ 	.word	index@(.nv.constant0.LaplaceSolverWithRelax)
        /*0124*/ 	.short	0x0380
        /*0126*/ 	.short	0x0070


	//----- nvinfo : EIATTR_SW_WAR
	.align		4
.L_205:
        /*0128*/ 	.byte	0x04, 0x36
        /*012a*/ 	.short	(.L_207 - .L_206)
.L_206:
        /*012c*/ 	.word	0x00000008
.L_207:


//--------------------- .nv.info.LaplaceSolver    --------------------------
	.section	.nv.info.LaplaceSolver,"",@"SHT_CUDA_INFO"
	.sectionflags	@""
	.align	4


	//----- nvinfo : EIATTR_CUDA_API_VERSION
	.align		4
        /*0000*/ 	.byte	0x04, 0x37
        /*0002*/ 	.short	(.L_209 - .L_208)
.L_208:
        /*0004*/ 	.word	0x00000082


	//----- nvinfo : EIATTR_KPARAM_INFO
	.align		4
.L_209:
        /*0008*/ 	.byte	0x04, 0x17
        /*000a*/ 	.short	(.L_211 - .L_210)
.L_210:
        /*000c*/ 	.word	0x00000000
        /*0010*/ 	.short	0x000f
        /*0012*/ 	.short	0x0078
        /*0014*/ 	.byte	0x00, 0xf0, 0x11, 0x00


	//----- nvinfo : EIATTR_KPARAM_INFO
	.align		4
.L_211:
        /*0018*/ 	.byte	0x04, 0x17
        /*001a*/ 	.short	(.L_213 - .L_212)
.L_212:
        /*001c*/ 	.word	0x00000000
        /*0020*/ 	.short	0x000e
        /*0022*/ 	.short	0x0070
        /*0024*/ 	.byte	0x00, 0xf0, 0x21, 0x00


	//----- nvinfo : EIATTR_KPARAM_INFO
	.align		4
.L_213:
        /*0028*/ 	.byte	0x04, 0x17
        /*002a*/ 	.short	(.L_215 - .L_214)
.L_214:
        /*002c*/ 	.word	0x00000000
        /*0030*/ 	.short	0x000d
        /*0032*/ 	.short	0x0068
        /*0034*/ 	.byte	0x00, 0xf0, 0x11, 0x00


	//----- nvinfo : EIATTR_KPARAM_INFO
	.align		4
.L_215:
        /*0038*/ 	.byte	0x04, 0x17
        /*003a*/ 	.short	(.L_217 - .L_216)
.L_216:
        /*003c*/ 	.word	0x00000000
        /*0040*/ 	.short	0x000c
        /*0042*/ 	.short	0x0060
        /*0044*/ 	.byte	0x00, 0xf0, 0x21, 0x00


	//----- nvinfo : EIATTR_KPARAM_INFO
	.align		4
.L_217:
        /*0048*/ 	.byte	0x04, 0x17
        /*004a*/ 	.short	(.L_219 - .L_218)
.L_218:
        /*004c*/ 	.word	0x00000000
        /*0050*/ 	.short	0x000b
        /*0052*/ 	.short	0x0058
        /*0054*/ 	.byte	0x00, 0xf0, 0x11, 0x00


	//----- nvinfo : EIATTR_KPARAM_INFO
	.align		4
.L_219:
        /*0058*/ 	.byte	0x04, 0x17
        /*005a*/ 	.short	(.L_221 - .L_220)
.L_220:
        /*005c*/ 	.word	0x00000000
        /*0060*/ 	.short	0x000a
        /*0062*/ 	.short	0x0050
        /*0064*/ 	.byte	0x00, 0xf0, 0x21, 0x00


	//----- nvinfo : EIATTR_KPARAM_INFO
	.align		4
.L_221:
        /*0068*/ 	.byte	0x04, 0x17
        /*006a*/ 	.short	(.L_223 - .L_222)
.L_222:
        /*006c*/ 	.word	0x00000000
        /*0070*/ 	.short	0x0009
        /*0072*/ 	.short	0x0048
        /*0074*/ 	.byte	0x00, 0xf0, 0x11, 0x00


	//----- nvinfo : EIATTR_KPARAM_INFO
	.align		4
.L_223:
        /*0078*/ 	.byte	0x04, 0x17
        /*007a*/ 	.short	(.L_225 - .L_224)
.L_224:
        /*007c*/ 	.word	0x00000000
        /*0080*/ 	.short	0x0008
        /*0082*/ 	.short	0x0040
        /*0084*/ 	.byte	0x00, 0xf0, 0x21, 0x00


	//----- nvinfo : EIATTR_KPARAM_INFO
	.align		4
.L_225:
        /*0088*/ 	.byte	0x04, 0x17
        /*008a*/ 	.short	(.L_227 - .L_226)
.L_226:
        /*008c*/ 	.word	0x00000000
        /*0090*/ 	.short	0x0007
        /*0092*/ 	.short	0x0038
        /*0094*/ 	.byte	0x00, 0xf0, 0x11, 0x00


	//----- nvinfo : EIATTR_KPARAM_INFO
	.align		4
.L_227:
        /*0098*/ 	.byte	0x04, 0x17
        /*009a*/ 	.short	(.L_229 - .L_228)
.L_228:
        /*009c*/ 	.word	0x00000000
        /*00a0*/ 	.short	0x0006
        /*00a2*/ 	.short	0x0030
        /*00a4*/ 	.byte	0x00, 0xf0, 0x21, 0x00


	//----- nvinfo : EIATTR_KPARAM_INFO
	.align		4
.L_229:
        /*00a8*/ 	.byte	0x04, 0x17
        /*00aa*/ 	.short	(.L_231 - .L_230)
.L_230:
        /*00ac*/ 	.word	0x00000000
        /*00b0*/ 	.short	0x0005
        /*00b2*/ 	.short	0x0028
        /*00b4*/ 	.byte	0x00, 0xf0, 0x11, 0x00


	//----- nvinfo : EIATTR_KPARAM_INFO
	.align		4
.L_231:
        /*00b8*/ 	.byte	0x04, 0x17
        /*00ba*/ 	.short	(.L_233 - .L_232)
.L_232:
        /*00bc*/ 	.word	0x00000000
        /*00c0*/ 	.short	0x0004
        /*00c2*/ 	.short	0x0020
        /*00c4*/ 	.byte	0x00, 0xf0, 0x21, 0x00


	//----- nvinfo : EIATTR_KPARAM_INFO
	.align		4
.L_233:
        /*00c8*/ 	.byte	0x04, 0x17
        /*00ca*/ 	.short	(.L_235 - .L_234)
.L_234:
        /*00cc*/ 	.word	0x00000000
        /*00d0*/ 	.short	0x0003
        /*00d2*/ 	.short	0x0018
        /*00d4*/ 	.byte	0x00, 0xf0, 0x11, 0x00


	//----- nvinfo : EIATTR_KPARAM_INFO
	.align		4
.L_235:
        /*00d8*/ 	.byte	0x04, 0x17
        /*00da*/ 	.short	(.L_237 - .L_236)
.L_236:
        /*00dc*/ 	.word	0x00000000
        /*00e0*/ 	.short	0x0002
        /*00e2*/ 	.short	0x0010
        /*00e4*/ 	.byte	0x00, 0xf0, 0x21, 0x00


	//----- nvinfo : EIATTR_KPARAM_INFO
	.align		4
.L_237:
        /*00e8*/ 	.byte	0x04, 0x17
        /*00ea*/ 	.short	(.L_239 - .L_238)
.L_238:
        /*00ec*/ 	.word	0x00000000
        /*00f0*/ 	.short	0x0001
        /*00f2*/ 	.short	0x0008
        /*00f4*/ 	.byte	0x00, 0xf0, 0x11, 0x00


	//----- nvinfo : EIATTR_KPARAM_INFO
	.align		4
.L_239:
        /*00f8*/ 	.byte	0x04, 0x17
        /*00fa*/ 	.short	(.L_241 - .L_240)
.L_240:
        /*00fc*/ 	.word	0x00000000
        /*0100*/ 	.short	0x0000
        /*0102*/ 	.short	0x0000
        /*0104*/ 	.byte	0x00, 0xf0, 0x21, 0x00


	//----- nvinfo : EIATTR_SPARSE_MMA_MASK
	.align		4
.L_241:
        /*0108*/ 	.byte	0x03, 0x50
        /*010a*/ 	.short	0x0000


	//----- nvinfo : EIATTR_MAXREG_COUNT
	.align		4
        /*010c*/ 	.byte	0x03, 0x1b
        /*010e*/ 	.short	0x00ff


	//----- nvinfo : EIATTR_MERCURY_ISA_VERSION
	.align		4
        /*0110*/ 	.byte	0x03, 0x5f
        /*0112*/ 	.short	0x0101


	//----- nvinfo : EIATTR_VRC_CTA_INIT_COUNT
	.align		4
        /*0114*/ 	.byte	0x02, 0x4a
	.zero		1
	.zero		1


	//----- nvinfo : EIATTR_EXIT_INSTR_OFFSETS
	.align		4
        /*0118*/ 	.byte	0x04, 0x1c
        /*011a*/ 	.short	(.L_243 - .L_242)


	//   ....[0]....
.L_242:
        /*011c*/ 	.word	0x00000eb0


	//----- nvinfo : EIATTR_CRS_STACK_SIZE
	.align		4
.L_243:
        /*0120*/ 	.byte	0x04, 0x1e
        /*0122*/ 	.short	(.L_245 - .L_244)
.L_244:
        /*0124*/ 	.word	0x00000000


	//----- nvinfo : EIATTR_CBANK_PARAM_SIZE
	.align		4
.L_245:
        /*0128*/ 	.byte	0x03, 0x19
        /*012a*/ 	.short	0x007c


	//----- nvinfo : EIATTR_PARAM_CBANK
	.align		4
        /*012c*/ 	.byte	0x04, 0x0a
        /*012e*/ 	.short	(.L_247 - .L_246)
	.align		4
.L_246:
        /*0130*/ 	.word	index@(.nv.constant0.LaplaceSolver)
        /*0134*/ 	.short	0x0380
        /*0136*/ 	.short	0x007c


	//----- nvinfo : EIATTR_SW_WAR
	.align		4
.L_247:
        /*0138*/ 	.byte	0x04, 0x36
        /*013a*/ 	.short	(.L_249 - .L_248)
.L_248:
        /*013c*/ 	.word	0x00000008
.L_249:


//--------------------- .nv.callgraph             --------------------------
	.section	.nv.callgraph,"",@"SHT_CUDA_CALLGRAPH"
	.align	4
	.sectionentsize	8
	.align		4
        /*0000*/ 	.word	0x00000000
	.align		4
        /*0004*/ 	.word	0xffffffff
	.align		4
        /*0008*/ 	.word	0x00000000
	.align		4
        /*000c*/ 	.word	0xfffffffe
	.align		4
        /*0010*/ 	.word	0x00000000
	.align		4
        /*0014*/ 	.word	0xfffffffd
	.align		4
        /*0018*/ 	.word	0x00000000
	.align		4
        /*001c*/ 	.word	0xfffffffc


//--------------------- .nv.constant3             --------------------------
	.section	.nv.constant3,"a",@progbits
	.align	8
.nv.constant3:
	.type		_a,@object
	.size		_a,(_lengths - _a)
_a:
	.zero		800
	.type		_lengths,@object
	.size		_lengths,(_intV - _lengths)
_lengths:
	.zero		16
	.type		_intV,@object
	.size		_intV,(_extV - _intV)
_intV:
	.zero		12
	.type		_extV,@object
	.size		_extV,(_w - _extV)
_extV:
	.zero		12
	.type		_w,@object
	.size		_w,(_b - _w)
_w:
	.zero		24
	.type		_b,@object
	.size		_b,(_c - _b)
_b:
	.zero		8
	.type		_c,@object
	.size		_c,(_sizes - _c)
_c:
	.zero		8
	.type		_sizes,@object
	.size		_sizes,(.L_7 - _sizes)
_sizes:
	.zero		8
.L_7:


//--------------------- .text.Sum                 --------------------------
	.section	.text.Sum,"ax",@progbits
	.align	128
.text.Sum:
        .type           Sum,@function
        .size           Sum,(.L_x_50 - Sum)
        .other          Sum,@"STO_CUDA_ENTRY STV_DEFAULT"
Sum:
[----:B------:R-:W-:Y:S01]  /*0000*/  LDC R1, c[0x0][0x37c] ;  /* 0x0000df00ff017b82 */ /* 0x000fe20000000800 */
[----:B------:R-:W0:Y:S01]  /*0010*/  S2R R5, SR_CTAID.X ;  /* 0x0000000000057919 */ /* 0x000e220000002500 */
[----:B------:R-:W1:Y:S01]  /*0020*/  LDCU UR4, c[0x0][0x360] ;  /* 0x00006c00ff0477ac */ /* 0x000e620008000800 */
[----:B------:R-:W2:Y:S01]  /*0030*/  S2R R0, SR_TID.X ;  /* 0x0000000000007919 */ /* 0x000ea20000002100 */
[----:B------:R-:W3:Y:S01]  /*0040*/  LDCU UR5, c[0x0][0x398] ;  /* 0x00007300ff0577ac */ /* 0x000ee20008000800 */
[----:B-1----:R-:W-:Y:S01]  /*0050*/  ULOP3.LUT UR4, UR4, 0xffff, URZ, 0xc0, !UPT ;  /* 0x0000ffff04047892 */ /* 0x002fe2000f8ec0ff */
[----:B0-----:R-:W-:Y:S02]  /*0060*/  LOP3.LUT R5, R5, 0xffff, RZ, 0xc0, !PT ;  /* 0x0000ffff05057812 */ /* 0x001fe400078ec0ff */
[----:B--2---:R-:W-:-:S05]  /*0070*/  LOP3.LUT R0, R0, 0xffff, RZ, 0xc0, !PT ;  /* 0x0000ffff00007812 */ /* 0x004fca00078ec0ff */
[----:B------:R-:W-:-:S05]  /*0080*/  IMAD R5, R5, UR4, R0 ;  /* 0x0000000405057c24 */ /* 0x000fca000f8e0200 */
[----:B---3--:R-:W-:-:S13]  /*0090*/  ISETP.GE.AND P0, PT, R5, UR5, PT ;  /* 0x0000000505007c0c */ /* 0x008fda000bf06270 */
[----:B------:R-:W-:Y:S05]  /*00a0*/  @P0 EXIT ;  /* 0x000000000000094d */ /* 0x000fea0003800000 */
[----:B------:R-:W0:Y:S01]  /*00b0*/  LDC R11, c[0x0][0x370] ;  /* 0x0000dc00ff0b7b82 */ /* 0x000e220000000800 */
[--C-:B------:R-:W-:Y:S01]  /*00c0*/  IMAD.MOV.U32 R0, RZ, RZ, R5.reuse ;  /* 0x000000ffff007224 */ /* 0x100fe200078e0005 */
[--C-:B------:R-:W-:Y:S01]  /*00d0*/  SHF.R.S32.HI R14, RZ, 0x1f, R5.reuse ;  /* 0x0000001fff0e7819 */ /* 0x100fe20000011405 */
[----:B------:R-:W-:Y:S01]  /*00e0*/  IMAD.MOV.U32 R12, RZ, RZ, R5 ;  /* 0x000000ffff0c7224 */ /* 0x000fe200078e0005 */
[----:B------:R-:W1:Y:S04]  /*00f0*/  LDCU.64 UR6, c[0x0][0x358] ;  /* 0x00006b00ff0677ac */ /* 0x000e680008000a00 */
[----:B------:R-:W2:Y:S01]  /*0100*/  LDC.64 R2, c[0x0][0x390] ;  /* 0x0000e400ff027b82 */ /* 0x000ea20000000a00 */
[----:B0-----:R-:W-:-:S05]  /*0110*/  LOP3.LUT R11, R11, 0xffff, RZ, 0xc0, !PT ;  /* 0x0000ffff0b0b7812 */ /* 0x001fca00078ec0ff */
[----:B------:R-:W-:Y:S02]  /*0120*/  IMAD R11, R11, UR4, RZ ;  /* 0x000000040b0b7c24 */ /* 0x000fe4000f8e02ff */
[----:B-12---:R-:W-:-:S07]  /*0130*/  IMAD.WIDE R2, R5, 0x8, R2 ;  /* 0x0000000805027825 */ /* 0x006fce00078e0202 */
.L_x_3:
[----:B------:R-:W0:Y:S01]  /*0140*/  LDC R13, c[0x0][0x388] ;  /* 0x0000e200ff0d7b82 */ /* 0x000e220000000800 */
[----:B------:R1:W-:Y:S01]  /*0150*/  STG.E.64 desc[UR6][R2.64], RZ ;  /* 0x000000ff02007986 */ /* 0x0003e2000c101b06 */
[----:B------:R-:W-:Y:S01]  /*0160*/  BSSY.RECONVERGENT B0, `(.L_x_0) ;  /* 0x0000014000007945 */ /* 0x000fe20003800200 */
[----:B0-----:R-:W-:-:S13]  /*0170*/  ISETP.GE.AND P0, PT, R0, R13, PT ;  /* 0x0000000d0000720c */ /* 0x001fda0003f06270 */
[----:B-1----:R-:W-:Y:S05]  /*0180*/  @P0 BRA `(.L_x_1) ;  /* 0x0000000000440947 */ /* 0x002fea0003800000 */
[----:B------:R-:W0:Y:S01]  /*0190*/  LDC.64 R4, c[0x0][0x380] ;  /* 0x0000e000ff047b82 */ /* 0x000e220000000a00 */
[----:B------:R-:W-:Y:S01]  /*01a0*/  SHF.L.U32 R7, R14, 0x3, RZ ;  /* 0x000000030e077819 */ /* 0x000fe200000006ff */
[----:B------:R-:W-:-:S06]  /*01b0*/  IMAD.MOV.U32 R10, RZ, RZ, R0 ;  /* 0x000000ffff0a7224 */ /* 0x000fcc00078e0000 */
[----:B------:R-:W1:Y:S01]  /*01c0*/  LDC R15, c[0x0][0x398] ;  /* 0x0000e600ff0f7b82 */ /* 0x000e620000000800 */
[----:B0-----:R-:W-:-:S04]  /*01d0*/  IMAD.WIDE.U32 R4, R12, 0x8, R4 ;  /* 0x000000080c047825 */ /* 0x001fc800078e0004 */
[----:B------:R-:W-:Y:S01]  /*01e0*/  IMAD.IADD R7, R5, 0x1, R7 ;  /* 0x0000000105077824 */ /* 0x000fe200078e0207 */
[----:B------:R-:W-:Y:S02]  /*01f0*/  MOV R6, R4 ;  /* 0x0000000400067202 */ /* 0x000fe40000000f00 */
[----:B------:R-:W-:-:S07]  /*0200*/  CS2R R4, SRZ ;  /* 0x0000000000047805 */ /* 0x000fce000001ff00 */
.L_x_2:
[----:B------:R-:W-:Y:S01]  /*0210*/  MOV R8, R6 ;  /* 0x0000000600087202 */ /* 0x000fe20000000f00 */
[----:B------:R-:W-:-:S05]  /*0220*/  IMAD.MOV.U32 R9, RZ, RZ, R7 ;  /* 0x000000ffff097224 */ /* 0x000fca00078e0007 */
[----:B------:R-:W2:Y:S01]  /*0230*/  LDG.E.64 R6, desc[UR6][R8.64] ;  /* 0x0000000608067981 */ /* 0x000ea2000c1e1b00 */
[----:B-1----:R-:W-:-:S04]  /*0240*/  IADD3 R10, PT, PT, R10, R15, RZ ;  /* 0x0000000f0a0a7210 */ /* 0x002fc80007ffe0ff */
[----:B------:R-:W-:Y:S01]  /*0250*/  ISETP.GE.AND P0, PT, R10, R13, PT ;  /* 0x0000000d0a00720c */ /* 0x000fe20003f06270 */
[----:B0-2---:R-:W-:Y:S01]  /*0260*/  DADD R4, R6, R4 ;  /* 0x0000000006047229 */ /* 0x005fe20000000004 */
[----:B------:R-:W-:-:S06]  /*0270*/  IMAD.WIDE R6, R15, 0x8, R8 ;  /* 0x000000080f067825 */ /* 0x000fcc00078e0208 */
[----:B------:R0:W-:Y:S05]  /*0280*/  STG.E.64 desc[UR6][R2.64], R4 ;  /* 0x0000000402007986 */ /* 0x0001ea000c101b06 */
[----:B------:R-:W-:Y:S05]  /*0290*/  @!P0 BRA `(.L_x_2) ;  /* 0xfffffffc00dc8947 */ /* 0x000fea000383ffff */
.L_x_1:
[----:B------:R-:W-:Y:S05]  /*02a0*/  BSYNC.RECONVERGENT B0 ;  /* 0x0000000000007941 */ /* 0x000fea0003800200 */
.L_x_0:
[----:B------:R-:W1:Y:S01]  /*02b0*/  LDCU UR4, c[0x0][0x398] ;  /* 0x00007300ff0477ac */ /* 0x000e620008000800 */
[C---:B------:R-:W-:Y:S01]  /*02c0*/  IMAD.IADD R0, R11.reuse, 0x1, R0 ;  /* 0x000000010b007824 */ /* 0x040fe200078e0200 */
[C---:B------:R-:W-:Y:S01]  /*02d0*/  IADD3 R12, P1, PT, R11.reuse, R12, RZ ;  /* 0x0000000c0b0c7210 */ /* 0x040fe20007f3e0ff */
[----:B0-----:R-:W-:-:S03]  /*02e0*/  IMAD.WIDE.U32 R2, R11, 0x8, R2 ;  /* 0x000000080b027825 */ /* 0x001fc600078e0002 */
[----:B------:R-:W-:Y:S02]  /*02f0*/  IADD3.X R14, PT, PT, RZ, R14, RZ, P1, !PT ;  /* 0x0000000eff0e7210 */ /* 0x000fe40000ffe4ff */
[----:B-1----:R-:W-:-:S13]  /*0300*/  ISETP.GE.AND P0, PT, R0, UR4, PT ;  /* 0x0000000400007c0c */ /* 0x002fda000bf06270 */
[----:B------:R-:W-:Y:S05]  /*0310*/  @!P0 BRA `(.L_x_3) ;  /* 0xfffffffc00888947 */ /* 0x000fea000383ffff */
[----:B------:R-:W-:Y:S05]  /*0320*/  EXIT ;  /* 0x000000000000794d */ /* 0x000fea0003800000 */
.L_x_4:
[----:B------:R-:W-:-:S00]  /*0330*/  BRA `(.L_x_4) ;  /* 0xfffffffc00fc7947 */ /* 0x000fc0000383ffff */
[----:B------:R-:W-:-:S00]  /*0340*/  NOP ;  /* 0x0000000000007918 */ /* 0x000fc00000000000 */
        /* <DEDUP_REMOVED lines=11> */
.L_x_50:


//--------------------- .text.Max                 --------------------------
	.section	.text.Max,"ax",@progbits
	.align	128
.text.Max:
        .type           Max,@function
        .size           Max,(.L_x_51 - Max)
        .other          Max,@"STO_CUDA_ENTRY STV_DEFAULT"
Max:
        /* <DEDUP_REMOVED lines=17> */
[----:B------:R-:W3:Y:S01]  /*0110*/  LDCU UR5, c[0x0][0x388] ;  /* 0x00007100ff0577ac */ /* 0x000ee20008000800 */
[----:B0-----:R-:W-:-:S05]  /*0120*/  LOP3.LUT R13, R13, 0xffff, RZ, 0xc0, !PT ;  /* 0x0000ffff0d0d7812 */ /* 0x001fca00078ec0ff */
[----:B------:R-:W-:Y:S02]  /*0130*/  IMAD R13, R13, UR4, RZ ;  /* 0x000000040d0d7c24 */ /* 0x000fe4000f8e02ff */
[----:B-123--:R-:W-:-:S07]  /*0140*/  IMAD.WIDE R2, R5, 0x8, R2 ;  /* 0x0000000805027825 */ /* 0x00efce00078e0202 */
.L_x_8:
[----:B------:R-:W0:Y:S01]  /*0150*/  LDCU UR4, c[0x0][0x388] ;  /* 0x00007100ff0477ac */ /* 0x000e220008000800 */
[----:B------:R1:W-:Y:S01]  /*0160*/  STG.E.64 desc[UR6][R2.64], RZ ;  /* 0x000000ff02007986 */ /* 0x0003e2000c101b06 */
[----:B------:R-:W-:Y:S01]  /*0170*/  BSSY.RECONVERGENT B0, `(.L_x_5) ;  /* 0x0000016000007945 */ /* 0x000fe20003800200 */
[----:B0-----:R-:W-:-:S13]  /*0180*/  ISETP.GE.AND P0, PT, R0, UR4, PT ;  /* 0x0000000400007c0c */ /* 0x001fda000bf06270 */
        /* <DEDUP_REMOVED lines=9> */
.L_x_7:
[----:B------:R-:W-:Y:S01]  /*0220*/  MOV R8, R6 ;  /* 0x0000000600087202 */ /* 0x000fe20000000f00 */
[----:B------:R-:W-:-:S05]  /*0230*/  IMAD.MOV.U32 R9, RZ, RZ, R7 ;  /* 0x000000ffff097224 */ /* 0x000fca00078e0007 */
[----:B0-----:R-:W2:Y:S01]  /*0240*/  LDG.E.64 R10, desc[UR6][R8.64] ;  /* 0x00000006080a7981 */ /* 0x001ea2000c1e1b00 */
[----:B-1----:R-:W-:Y:S01]  /*0250*/  IADD3 R12, PT, PT, R12, R15, RZ ;  /* 0x0000000f0c0c7210 */ /* 0x002fe20007ffe0ff */
[----:B------:R-:W-:-:S03]  /*0260*/  IMAD.WIDE R6, R15, 0x8, R8 ;  /* 0x000000080f067825 */ /* 0x000fc600078e0208 */
[----:B------:R-:W-:Y:S01]  /*0270*/  ISETP.GE.AND P1, PT, R12, UR5, PT ;  /* 0x000000050c007c0c */ /* 0x000fe2000bf26270 */
[----:B--2---:R-:W-:-:S14]  /*0280*/  DSETP.GEU.AND P0, PT, R4, R10, PT ;  /* 0x0000000a0400722a */ /* 0x004fdc0003f0e000 */
[----:B------:R0:W-:Y:S01]  /*0290*/  @!P0 STG.E.64 desc[UR6][R2.64], R10 ;  /* 0x0000000a02008986 */ /* 0x0001e2000c101b06 */
[----:B------:R-:W-:Y:S01]  /*02a0*/  @!P0 IMAD.MOV.U32 R4, RZ, RZ, R10 ;  /* 0x000000ffff048224 */ /* 0x000fe200078e000a */
[----:B------:R-:W-:Y:S01]  /*02b0*/  @!P0 MOV R5, R11 ;  /* 0x0000000b00058202 */ /* 0x000fe20000000f00 */
[----:B------:R-:W-:Y:S06]  /*02c0*/  @!P1 BRA `(.L_x_7) ;  /* 0xfffffffc00d49947 */ /* 0x000fec000383ffff */
.L_x_6:
[----:B------:R-:W-:Y:S05]  /*02d0*/  BSYNC.RECONVERGENT B0 ;  /* 0x0000000000007941 */ /* 0x000fea0003800200 */
.L_x_5:
        /* <DEDUP_REMOVED lines=8> */
.L_x_9:
        /* <DEDUP_REMOVED lines=10> */
.L_x_51:


//--------------------- .text.Delta               --------------------------
	.section	.text.Delta,"ax",@progbits
	.align	128
.text.Delta:
        .type           Delta,@function
        .size           Delta,(.L_x_52 - Delta)
        .other          Delta,@"STO_CUDA_ENTRY STV_DEFAULT"
Delta:
        /* <DEDUP_REMOVED lines=12> */
[----:B------:R-:W-:Y:S01]  /*00c0*/  MOV R0, R9 ;  /* 0x0000000900007202 */ /* 0x000fe20000000f00 */
[----:B------:R-:W1:Y:S06]  /*00d0*/  LDCU.64 UR6, c[0x0][0x358] ;  /* 0x00006b00ff0677ac */ /* 0x000e6c0008000a00 */
[----:B------:R-:W2:Y:S08]  /*00e0*/  LDC.64 R2, c[0x0][0x390] ;  /* 0x0000e400ff027b82 */ /* 0x000eb00000000a00 */
[----:B------:R-:W3:Y:S08]  /*00f0*/  LDC.64 R4, c[0x0][0x380] ;  /* 0x0000e000ff047b82 */ /* 0x000ef00000000a00 */
[----:B------:R-:W4:Y:S01]  /*0100*/  LDC.64 R6, c[0x0][0x3a0] ;  /* 0x0000e800ff067b82 */ /* 0x000f220000000a00 */
[----:B0-----:R-:W-:-:S05]  /*0110*/  LOP3.LUT R13, R13, 0xffff, RZ, 0xc0, !PT ;  /* 0x0000ffff0d0d7812 */ /* 0x001fca00078ec0ff */
[----:B------:R-:W-:Y:S02]  /*0120*/  IMAD R13, R13, UR4, RZ ;  /* 0x000000040d0d7c24 */ /* 0x000fe4000f8e02ff */
[----:B--2---:R-:W-:-:S04]  /*0130*/  IMAD.WIDE R2, R9, 0x8, R2 ;  /* 0x0000000809027825 */ /* 0x004fc800078e0202 */
[----:B---3--:R-:W-:-:S04]  /*0140*/  IMAD.WIDE R4, R9, 0x8, R4 ;  /* 0x0000000809047825 */ /* 0x008fc800078e0204 */
[----:B-1--4-:R-:W-:-:S07]  /*0150*/  IMAD.WIDE R6, R9, 0x8, R6 ;  /* 0x0000000809067825 */ /* 0x012fce00078e0206 */
.L_x_10:
[----:B------:R0:W2:Y:S04]  /*0160*/  LDG.E.64 R8, desc[UR6][R2.64] ;  /* 0x0000000602087981 */ /* 0x0000a8000c1e1b00 */
[----:B------:R1:W2:Y:S01]  /*0170*/  LDG.E.64 R10, desc[UR6][R4.64] ;  /* 0x00000006040a7981 */ /* 0x0002a2000c1e1b00 */
[----:B------:R-:W-:-:S04]  /*0180*/  IADD3 R0, PT, PT, R13, R0, RZ ;  /* 0x000000000d007210 */ /* 0x000fc80007ffe0ff */
[----:B------:R-:W-:Y:S01]  /*0190*/  ISETP.GE.AND P0, PT, R0, UR5, PT ;  /* 0x0000000500007c0c */ /* 0x000fe2000bf06270 */
[----:B0-----:R-:W-:-:S04]  /*01a0*/  IMAD.WIDE.U32 R2, R13, 0x8, R2 ;  /* 0x000000080d027825 */ /* 0x001fc800078e0002 */
[----:B-1----:R-:W-:Y:S01]  /*01b0*/  IMAD.WIDE.U32 R4, R13, 0x8, R4 ;  /* 0x000000080d047825 */ /* 0x002fe200078e0004 */
[----:B--2---:R-:W-:-:S08]  /*01c0*/  DADD R10, -R8, R10 ;  /* 0x00000000080a7229 */ /* 0x004fd0000000010a */
[----:B------:R-:W-:-:S08]  /*01d0*/  DMUL R10, R8, R10 ;  /* 0x0000000a080a7228 */ /* 0x000fd00000000000 */
[----:B------:R-:W-:-:S07]  /*01e0*/  DMUL R10, R10, R10 ;  /* 0x0000000a0a0a7228 */ /* 0x000fce0000000000 */
[----:B------:R0:W-:Y:S02]  /*01f0*/  STG.E.64 desc[UR6][R6.64], R10 ;  /* 0x0000000a06007986 */ /* 0x0001e4000c101b06 */
[----:B0-----:R-:W-:Y:S01]  /*0200*/  IMAD.WIDE.U32 R6, R13, 0x8, R6 ;  /* 0x000000080d067825 */ /* 0x001fe200078e0006 */
[----:B------:R-:W-:Y:S06]  /*0210*/  @!P0 BRA `(.L_x_10) ;  /* 0xfffffffc00d08947 */ /* 0x000fec000383ffff */
[----:B------:R-:W-:Y:S05]  /*0220*/  EXIT ;  /* 0x000000000000794d */ /* 0x000fea0003800000 */
.L_x_11:
        /* <DEDUP_REMOVED lines=13> */
.L_x_52:


//--------------------- .text.Square              --------------------------
	.section	.text.Square,"ax",@progbits
	.align	128
.text.Square:
        .type           Square,@function
        .size           Square,(.L_x_53 - Square)
        .other          Square,@"STO_CUDA_ENTRY STV_DEFAULT"
Square:
        /* <DEDUP_REMOVED lines=15> */
[----:B------:R-:W3:Y:S01]  /*00f0*/  LDC.64 R4, c[0x0][0x3a0] ;  /* 0x0000e800ff047b82 */ /* 0x000ee20000000a00 */
[----:B0-----:R-:W-:-:S05]  /*0100*/  LOP3.LUT R9, R9, 0xffff, RZ, 0xc0, !PT ;  /* 0x0000ffff09097812 */ /* 0x001fca00078ec0ff */
[----:B------:R-:W-:Y:S02]  /*0110*/  IMAD R9, R9, UR4, RZ ;  /* 0x0000000409097c24 */ /* 0x000fe4000f8e02ff */
[----:B--2---:R-:W-:-:S04]  /*0120*/  IMAD.WIDE R2, R7, 0x8, R2 ;  /* 0x0000000807027825 */ /* 0x004fc800078e0202 */
[----:B-1-3--:R-:W-:-:S07]  /*0130*/  IMAD.WIDE R4, R7, 0x8, R4 ;  /* 0x0000000807047825 */ /* 0x00afce00078e0204 */
.L_x_12:
[----:B------:R0:W2:Y:S01]  /*0140*/  LDG.E.64 R6, desc[UR6][R2.64] ;  /* 0x0000000602067981 */ /* 0x0000a2000c1e1b00 */
[----:B------:R-:W-:-:S04]  /*0150*/  IADD3 R0, PT, PT, R9, R0, RZ ;  /* 0x0000000009007210 */ /* 0x000fc80007ffe0ff */
[----:B------:R-:W-:Y:S01]  /*0160*/  ISETP.GE.AND P0, PT, R0, UR5, PT ;  /* 0x0000000500007c0c */ /* 0x000fe2000bf06270 */
[----:B0-----:R-:W-:Y:S01]  /*0170*/  IMAD.WIDE.U32 R2, R9, 0x8, R2 ;  /* 0x0000000809027825 */ /* 0x001fe200078e0002 */
[----:B--2---:R-:W-:-:S07]  /*0180*/  DMUL R6, R6, R6 ;  /* 0x0000000606067228 */ /* 0x004fce0000000000 */
[----:B------:R0:W-:Y:S02]  /*0190*/  STG.E.64 desc[UR6][R4.64], R6 ;  /* 0x0000000604007986 */ /* 0x0001e4000c101b06 */
[----:B0-----:R-:W-:Y:S02]  /*01a0*/  IMAD.WIDE.U32 R4, R9, 0x8, R4 ;  /* 0x0000000809047825 */ /* 0x001fe400078e0004 */
[----:B------:R-:W-:Y:S05]  /*01b0*/  @!P0 BRA `(.L_x_12) ;  /* 0xfffffffc00e08947 */ /* 0x000fea000383ffff */
[----:B------:R-:W-:Y:S05]  /*01c0*/  EXIT ;  /* 0x000000000000794d */ /* 0x000fea0003800000 */
.L_x_13:
        /* <DEDUP_REMOVED lines=11> */
.L_x_53:


//--------------------- .text.Clear               --------------------------
	.section	.text.Clear,"ax",@progbits
	.align	128
.text.Clear:
        .type           Clear,@function
        .size           Clear,(.L_x_54 - Clear)
        .other          Clear,@"STO_CUDA_ENTRY STV_DEFAULT"
Clear:
        /* <DEDUP_REMOVED lines=12> */
[----:B------:R-:W1:Y:S07]  /*00c0*/  LDCU.64 UR6, c[0x0][0x358] ;  /* 0x00006b00ff0677ac */ /* 0x000e6e0008000a00 */
[----:B------:R-:W2:Y:S01]  /*00d0*/  LDC.64 R2, c[0x0][0x380] ;  /* 0x0000e000ff027b82 */ /* 0x000ea20000000a00 */
[----:B0-----:R-:W-:-:S05]  /*00e0*/  LOP3.LUT R0, R0, 0xffff, RZ, 0xc0, !PT ;  /* 0x0000ffff00007812 */ /* 0x001fca00078ec0ff */
[----:B------:R-:W-:Y:S02]  /*00f0*/  IMAD R0, R0, UR4, RZ ;  /* 0x0000000400007c24 */ /* 0x000fe4000f8e02ff */
[----:B-12---:R-:W-:-:S07]  /*0100*/  IMAD.WIDE R2, R5, 0x8, R2 ;  /* 0x0000000805027825 */ /* 0x006fce00078e0202 */
.L_x_14:
[C---:B------:R-:W-:Y:S01]  /*0110*/  IADD3 R5, PT, PT, R0.reuse, R5, RZ ;  /* 0x0000000500057210 */ /* 0x040fe20007ffe0ff */
[----:B------:R0:W-:Y:S03]  /*0120*/  STG.E.64 desc[UR6][R2.64], RZ ;  /* 0x000000ff02007986 */ /* 0x0001e6000c101b06 */
[----:B------:R-:W-:Y:S01]  /*0130*/  ISETP.GE.AND P0, PT, R5, UR5, PT ;  /* 0x0000000505007c0c */ /* 0x000fe2000bf06270 */
[----:B0-----:R-:W-:-:S12]  /*0140*/  IMAD.WIDE.U32 R2, R0, 0x8, R2 ;  /* 0x0000000800027825 */ /* 0x001fd800078e0002 */
[----:B------:R-:W-:Y:S05]  /*0150*/  @!P0 BRA `(.L_x_14) ;  /* 0xfffffffc00ec8947 */ /* 0x000fea000383ffff */
[----:B------:R-:W-:Y:S05]  /*0160*/  EXIT ;  /* 0x000000000000794d */ /* 0x000fea0003800000 */
.L_x_15:
        /* <DEDUP_REMOVED lines=9> */
.L_x_54:


//--------------------- .text.Copy                --------------------------
	.section	.text.Copy,"ax",@progbits
	.align	128
.text.Copy:
        .type           Copy,@function
        .size           Copy,(.L_x_55 - Copy)
        .other          Copy,@"STO_CUDA_ENTRY STV_DEFAULT"
Copy:
        /* <DEDUP_REMOVED lines=20> */
.L_x_16:
[----:B------:R0:W2:Y:S01]  /*0140*/  LDG.E.64 R6, desc[UR6][R2.64] ;  /* 0x0000000602067981 */ /* 0x0000a2000c1e1b00 */
[----:B------:R-:W-:-:S04]  /*0150*/  IADD3 R0, PT, PT, R9, R0, RZ ;  /* 0x0000000009007210 */ /* 0x000fc80007ffe0ff */
[----:B------:R-:W-:Y:S01]  /*0160*/  ISETP.GE.AND P0, PT, R0, UR5, PT ;  /* 0x0000000500007c0c */ /* 0x000fe2000bf06270 */
[C---:B0-----:R-:W-:Y:S01]  /*0170*/  IMAD.WIDE.U32 R2, R9.reuse, 0x8, R2 ;  /* 0x0000000809027825 */ /* 0x041fe200078e0002 */
[----:B--2---:R0:W-:Y:S03]  /*0180*/  STG.E.64 desc[UR6][R4.64], R6 ;  /* 0x0000000604007986 */ /* 0x0041e6000c101b06 */
[----:B0-----:R-:W-:-:S08]  /*0190*/  IMAD.WIDE.U32 R4, R9, 0x8, R4 ;  /* 0x0000000809047825 */ /* 0x001fd000078e0004 */
[----:B------:R-:W-:Y:S05]  /*01a0*/  @!P0 BRA `(.L_x_16) ;  /* 0xfffffffc00e48947 */ /* 0x000fea000383ffff */
[----:B------:R-:W-:Y:S05]  /*01b0*/  EXIT ;  /* 0x000000000000794d */ /* 0x000fea0003800000 */
.L_x_17:
        /* <DEDUP_REMOVED lines=12> */
.L_x_55:


//--------------------- .text.LaplaceSolverWithRelax --------------------------
	.section	.text.LaplaceSolverWithRelax,"ax",@progbits
	.align	128
.text.LaplaceSolverWithRelax:
        .type           LaplaceSolverWithRelax,@function
        .size           LaplaceSolverWithRelax,(.L_x_56 - LaplaceSolverWithRelax)
        .other          LaplaceSolverWithRelax,@"STO_CUDA_ENTRY STV_DEFAULT"
LaplaceSolverWithRelax:
[----:B------:R-:W-:Y:S01]  /*0000*/  LDC R1, c[0x0][0x37c] ;  /* 0x0000df00ff017b82 */ /* 0x000fe20000000800 */
[----:B------:R-:W0:Y:S01]  /*0010*/  LDCU UR14, c[0x0][0x398] ;  /* 0x00007300ff0e77ac */ /* 0x000e220008000800 */
[----:B------:R-:W1:Y:S06]  /*0020*/  S2R R11, SR_CTAID.X ;  /* 0x00000000000b7919 */ /* 0x000e6c0000002500 */
[----:B------:R-:W2:Y:S01]  /*0030*/  LDC.64 R6, c[0x0][0x3d0] ;  /* 0x0000f400ff067b82 */ /* 0x000ea20000000a00 */
[----:B------:R-:W0:Y:S01]  /*0040*/  LDCU.64 UR6, c[0x0][0x3b0] ;  /* 0x00007600ff0677ac */ /* 0x000e220008000a00 */
[----:B------:R-:W3:Y:S01]  /*0050*/  S2R R0, SR_TID.X ;  /* 0x0000000000007919 */ /* 0x000ee20000002100 */
[----:B------:R-:W4:Y:S05]  /*0060*/  LDCU.64 UR12, c[0x0][0x358] ;  /* 0x00006b00ff0c77ac */ /* 0x000f2a0008000a00 */
[----:B------:R-:W2:Y:S01]  /*0070*/  LDC.64 R8, c[0x0][0x3e0] ;  /* 0x0000f800ff087b82 */ /* 0x000ea20000000a00 */
[----:B------:R-:W4:Y:S01]  /*0080*/  LDCU UR5, c[0x0][0x360] ;  /* 0x00006c00ff0577ac */ /* 0x000f220008000800 */
[----:B0-----:R-:W-:-:S06]  /*0090*/  UIMAD.WIDE UR6, UR14, 0x4, UR6 ;  /* 0x000000040e0678a5 */ /* 0x001fcc000f8e0206 */
[----:B------:R-:W-:Y:S02]  /*00a0*/  IMAD.U32 R2, RZ, RZ, UR6 ;  /* 0x00000006ff027e24 */ /* 0x000fe4000f8e00ff */
[----:B------:R-:W-:Y:S01]  /*00b0*/  IMAD.U32 R3, RZ, RZ, UR7 ;  /* 0x00000007ff037e24 */ /* 0x000fe2000f8e00ff */
[----:B----4-:R-:W-:Y:S01]  /*00c0*/  ULOP3.LUT UR5, UR5, 0xffff, URZ, 0xc0, !UPT ;  /* 0x0000ffff05057892 */ /* 0x010fe2000f8ec0ff */
[----:B-1----:R-:W-:-:S03]  /*00d0*/  LOP3.LUT R11, R11, 0xffff, RZ, 0xc0, !PT ;  /* 0x0000ffff0b0b7812 */ /* 0x002fc600078ec0ff */
[----:B------:R-:W4:Y:S01]  /*00e0*/  LDG.E R5, desc[UR12][R2.64] ;  /* 0x0000000c02057981 */ /* 0x000f22000c1e1900 */
[----:B---3--:R-:W-:-:S05]  /*00f0*/  LOP3.LUT R0, R0, 0xffff, RZ, 0xc0, !PT ;  /* 0x0000ffff00007812 */ /* 0x008fca00078ec0ff */
[----:B------:R-:W-:-:S04]  /*0100*/  IMAD R0, R11, UR5, R0 ;  /* 0x000000050b007c24 */ /* 0x000fc8000f8e0200 */
[----:B--2---:R-:W-:-:S04]  /*0110*/  IMAD.WIDE.U32 R6, R0, 0x8, R6 ;  /* 0x0000000800067825 */ /* 0x004fc800078e0006 */
[----:B------:R-:W-:Y:S01]  /*0120*/  IMAD.WIDE.U32 R8, R0, 0x8, R8 ;  /* 0x0000000800087825 */ /* 0x000fe200078e0008 */
[----:B------:R0:W5:Y:S04]  /*0130*/  LDG.E.64 R10, desc[UR12][R6.64] ;  /* 0x0000000c060a7981 */ /* 0x000168000c1e1b00 */
[----:B------:R0:W5:Y:S01]  /*0140*/  LDG.E.64 R12, desc[UR12][R8.64] ;  /* 0x0000000c080c7981 */ /* 0x000162000c1e1b00 */
[----:B------:R-:W-:Y:S01]  /*0150*/  BSSY.RECONVERGENT B0, `(.L_x_18) ;  /* 0x00000ec000007945 */ /* 0x000fe20003800200 */
[----:B----4-:R-:W-:-:S13]  /*0160*/  ISETP.GT.AND P0, PT, R5, R0, PT ;  /* 0x000000000500720c */ /* 0x010fda0003f04270 */
[----:B0-----:R-:W-:Y:S05]  /*0170*/  @!P0 BRA `(.L_x_19) ;  /* 0x0000000c00a48947 */ /* 0x001fea0003800000 */
[----:B------:R-:W0:Y:S01]  /*0180*/  LDC R3, c[0x0][0x370] ;  /* 0x0000dc00ff037b82 */ /* 0x000e220000000800 */
[----:B------:R-:W-:Y:S02]  /*0190*/  UISETP.GT.AND UP0, UPT, UR14, URZ, UPT ;  /* 0x000000ff0e00728c */ /* 0x000fe4000bf04270 */
[----:B------:R-:W-:-:S04]  /*01a0*/  MOV R2, UR14 ;  /* 0x0000000e00027c02 */ /* 0x000fc80008000f00 */
[----:B------:R-:W-:Y:S02]  /*01b0*/  SHF.R.S32.HI R2, RZ, 0x1f, R2 ;  /* 0x0000001fff027819 */ /* 0x000fe40000011402 */
[----:B------:R-:W-:Y:S02]  /*01c0*/  PLOP3.LUT P1, PT, PT, PT, UP0, 0x80, 0x8 ;  /* 0x000000000008781c */ /* 0x000fe40003f2f008 */
[----:B0-----:R-:W-:-:S05]  /*01d0*/  LOP3.LUT R3, R3, 0xffff, RZ, 0xc0, !PT ;  /* 0x0000ffff03037812 */ /* 0x001fca00078ec0ff */
[----:B------:R-:W-:-:S07]  /*01e0*/  IMAD R3, R3, UR5, RZ ;  /* 0x0000000503037c24 */ /* 0x000fce000f8e02ff */
.L_x_32:
[----:B------:R-:W-:Y:S04]  /*01f0*/  BSSY.RECONVERGENT B1, `(.L_x_20) ;  /* 0x000003d000017945 */ /* 0x000fe80003800200 */
[----:B------:R-:W-:Y:S05]  /*0200*/  @!P1 BRA `(.L_x_21) ;  /* 0x0000000000e49947 */ /* 0x000fea0003800000 */
[----:B------:R-:W-:Y:S02]  /*0210*/  HFMA2 R4, -RZ, RZ, 0, 0 ;  /* 0x00000000ff047431 */ /* 0x000fe400000001ff */
[----:B------:R-:W-:Y:S01]  /*0220*/  IMAD.MOV.U32 R16, RZ, RZ, R0 ;  /* 0x000000ffff107224 */ /* 0x000fe200078e0000 */
[----:B------:R-:W0:Y:S01]  /*0230*/  LDCU UR15, c[0x0][0x398] ;  /* 0x00007300ff0f77ac */ /* 0x000e220008000800 */
[----:B------:R-:W-:Y:S01]  /*0240*/  IMAD.MOV.U32 R14, RZ, RZ, RZ ;  /* 0x000000ffff0e7224 */ /* 0x000fe200078e00ff */
[----:B------:R-:W1:Y:S01]  /*0250*/  LDCU.64 UR10, c[0x0][0x390] ;  /* 0x00007200ff0a77ac */ /* 0x000e620008000a00 */
[----:B------:R-:W2:Y:S01]  /*0260*/  LDCU.64 UR8, c[0x0][0x3a0] ;  /* 0x00007400ff0877ac */ /* 0x000ea20008000a00 */
[----:B------:R-:W-:-:S05]  /*0270*/  UMOV UR4, URZ ;  /* 0x000000ff00047c82 */ /* 0x000fca0008000000 */
.L_x_22:
[----:B-1----:R-:W-:Y:S02]  /*0280*/  IMAD.U32 R20, RZ, RZ, UR10 ;  /* 0x0000000aff147e24 */ /* 0x002fe4000f8e00ff */
[----:B------:R-:W-:-:S05]  /*0290*/  IMAD.U32 R21, RZ, RZ, UR11 ;  /* 0x0000000bff157e24 */ /* 0x000fca000f8e00ff */
[----:B------:R-:W3:Y:S01]  /*02a0*/  LDG.E R17, desc[UR12][R20.64] ;  /* 0x0000000c14117981 */ /* 0x000ee2000c1e1900 */
[----:B--2---:R-:W-:Y:S01]  /*02b0*/  MOV R22, UR8 ;  /* 0x0000000800167c02 */ /* 0x004fe20008000f00 */
[----:B------:R-:W-:-:S05]  /*02c0*/  IMAD.U32 R23, RZ, RZ, UR9 ;  /* 0x00000009ff177e24 */ /* 0x000fca000f8e00ff */
[----:B------:R1:W2:Y:S01]  /*02d0*/  LDG.E R15, desc[UR12][R22.64] ;  /* 0x0000000c160f7981 */ /* 0x0002a2000c1e1900 */
[----:B------:R-:W-:Y:S01]  /*02e0*/  ISETP.GE.AND P2, PT, R16, RZ, PT ;  /* 0x000000ff1000720c */ /* 0x000fe20003f46270 */
[----:B------:R-:W-:Y:S02]  /*02f0*/  UIADD3 UR8, UP0, UPT, UR8, 0x4, URZ ;  /* 0x0000000408087890 */ /* 0x000fe4000ff1e0ff */
[----:B------:R-:W-:Y:S02]  /*0300*/  UIADD3 UR4, UPT, UPT, UR4, 0x1, URZ ;  /* 0x0000000104047890 */ /* 0x000fe4000fffe0ff */
[----:B------:R-:W-:Y:S02]  /*0310*/  UIADD3.X UR9, UPT, UPT, URZ, UR9, URZ, UP0, !UPT ;  /* 0x00000009ff097290 */ /* 0x000fe400087fe4ff */
[----:B0-----:R-:W-:Y:S02]  /*0320*/  UISETP.NE.AND UP0, UPT, UR4, UR15, UPT ;  /* 0x0000000f0400728c */ /* 0x001fe4000bf05270 */
[----:B------:R-:W-:-:S04]  /*0330*/  UIADD3 UR10, UP1, UPT, UR10, 0x4, URZ ;  /* 0x000000040a0a7890 */ /* 0x000fc8000ff3e0ff */
[----:B------:R-:W-:Y:S01]  /*0340*/  UIADD3.X UR11, UPT, UPT, URZ, UR11, URZ, UP1, !UPT ;  /* 0x0000000bff0b7290 */ /* 0x000fe20008ffe4ff */
[----:B---3--:R-:W-:-:S05]  /*0350*/  VIADD R17, R17, 0xfffffffe ;  /* 0xfffffffe11117836 */ /* 0x008fca0000000000 */
[-C--:B------:R-:W-:Y:S02]  /*0360*/  IABS R25, R17.reuse ;  /* 0x0000001100197213 */ /* 0x080fe40000000000 */
[----:B-1----:R-:W-:Y:S02]  /*0370*/  IABS R22, R17 ;  /* 0x0000001100167213 */ /* 0x002fe40000000000 */
[----:B------:R-:W0:Y:S08]  /*0380*/  I2F.RP R24, R25 ;  /* 0x0000001900187306 */ /* 0x000e300000209400 */
[----:B0-----:R-:W0:Y:S02]  /*0390*/  MUFU.RCP R24, R24 ;  /* 0x0000001800187308 */ /* 0x001e240000001000 */
[----:B0-----:R-:W-:-:S06]  /*03a0*/  IADD3 R18, PT, PT, R24, 0xffffffe, RZ ;  /* 0x0ffffffe18127810 */ /* 0x001fcc0007ffe0ff */
[----:B------:R0:W1:Y:S02]  /*03b0*/  F2I.FTZ.U32.TRUNC.NTZ R19, R18 ;  /* 0x0000001200137305 */ /* 0x000064000021f000 */
[----:B0-----:R-:W-:Y:S02]  /*03c0*/  IMAD.MOV.U32 R18, RZ, RZ, RZ ;  /* 0x000000ffff127224 */ /* 0x001fe400078e00ff */
[----:B-1----:R-:W-:-:S04]  /*03d0*/  IMAD.MOV R20, RZ, RZ, -R19 ;  /* 0x000000ffff147224 */ /* 0x002fc800078e0a13 */
[----:B------:R-:W-:Y:S01]  /*03e0*/  IMAD R21, R20, R25, RZ ;  /* 0x0000001914157224 */ /* 0x000fe200078e02ff */
[----:B------:R-:W-:Y:S02]  /*03f0*/  IABS R20, R16 ;  /* 0x0000001000147213 */ /* 0x000fe40000000000 */
[----:B------:R-:W-:Y:S01]  /*0400*/  LOP3.LUT R16, R16, R17, RZ, 0x3c, !PT ;  /* 0x0000001110107212 */ /* 0x000fe200078e3cff */
[----:B------:R-:W-:Y:S01]  /*0410*/  IMAD.HI.U32 R19, R19, R21, R18 ;  /* 0x0000001513137227 */ /* 0x000fe200078e0012 */
[----:B------:R-:W-:Y:S02]  /*0420*/  IADD3 R21, PT, PT, RZ, -R22, RZ ;  /* 0x80000016ff157210 */ /* 0x000fe40007ffe0ff */
[----:B------:R-:W-:-:S03]  /*0430*/  ISETP.GE.AND P3, PT, R16, RZ, PT ;  /* 0x000000ff1000720c */ /* 0x000fc60003f66270 */
[----:B------:R-:W-:-:S04]  /*0440*/  IMAD.HI.U32 R19, R19, R20, RZ ;  /* 0x0000001413137227 */ /* 0x000fc800078e00ff */
[----:B------:R-:W-:-:S05]  /*0450*/  IMAD R18, R19, R21, R20 ;  /* 0x0000001513127224 */ /* 0x000fca00078e0214 */
[----:B------:R-:W-:-:S13]  /*0460*/  ISETP.GT.U32.AND P4, PT, R25, R18, PT ;  /* 0x000000121900720c */ /* 0x000fda0003f84070 */
[----:B------:R-:W-:Y:S02]  /*0470*/  @!P4 IMAD.IADD R18, R18, 0x1, -R25 ;  /* 0x000000011212c824 */ /* 0x000fe400078e0a19 */
[----:B------:R-:W-:Y:S01]  /*0480*/  @!P4 VIADD R19, R19, 0x1 ;  /* 0x000000011313c836 */ /* 0x000fe20000000000 */
[----:B------:R-:W-:Y:S02]  /*0490*/  ISETP.NE.AND P4, PT, R17, RZ, PT ;  /* 0x000000ff1100720c */ /* 0x000fe40003f85270 */
[CC--:B------:R-:W-:Y:S02]  /*04a0*/  ISETP.GE.U32.AND P0, PT, R18.reuse, R25.reuse, PT ;  /* 0x000000191200720c */ /* 0x0c0fe40003f06070 */
[----:B------:R-:W-:Y:S02]  /*04b0*/  ISETP.GT.U32.AND P5, PT, R25, R18, PT ;  /* 0x000000121900720c */ /* 0x000fe40003fa4070 */
[----:B------:R-:W-:Y:S02]  /*04c0*/  IADD3 R21, PT, PT, R18, -R25, RZ ;  /* 0x8000001912157210 */ /* 0x000fe40007ffe0ff */
[----:B------:R-:W-:-:S02]  /*04d0*/  LOP3.LUT R17, RZ, R17, RZ, 0x33, !PT ;  /* 0x00000011ff117212 */ /* 0x000fc400078e33ff */
[----:B------:R-:W-:-:S05]  /*04e0*/  SEL R18, R21, R18, !P5 ;  /* 0x0000001215127207 */ /* 0x000fca0006800000 */
[----:B------:R-:W-:Y:S01]  /*04f0*/  @P0 IADD3 R19, PT, PT, R19, 0x1, RZ ;  /* 0x0000000113130810 */ /* 0x000fe20007ffe0ff */
[----:B------:R-:W-:-:S03]  /*0500*/  @!P2 IMAD.MOV R18, RZ, RZ, -R18 ;  /* 0x000000ffff12a224 */ /* 0x000fc600078e0a12 */
[----:B------:R-:W-:Y:S02]  /*0510*/  MOV R16, R19 ;  /* 0x0000001300107202 */ /* 0x000fe40000000f00 */
[----:B------:R-:W-:-:S03]  /*0520*/  SEL R18, R17, R18, !P4 ;  /* 0x0000001211127207 */ /* 0x000fc60006000000 */
[----:B------:R-:W-:Y:S01]  /*0530*/  @!P3 IMAD.MOV R16, RZ, RZ, -R16 ;  /* 0x000000ffff10b224 */ /* 0x000fe200078e0a10 */
[----:B------:R-:W-:-:S04]  /*0540*/  IADD3 R19, PT, PT, R18, 0x1, RZ ;  /* 0x0000000112137810 */ /* 0x000fc80007ffe0ff */
[----:B------:R-:W-:Y:S01]  /*0550*/  SEL R16, R17, R16, !P4 ;  /* 0x0000001011107207 */ /* 0x000fe20006000000 */
[C---:B------:R-:W-:Y:S02]  /*0560*/  IMAD.IADD R14, R19.reuse, 0x1, R14 ;  /* 0x00000001130e7824 */ /* 0x040fe400078e020e */
[----:B--2---:R-:W-:Y:S01]  /*0570*/  IMAD R4, R19, R15, R4 ;  /* 0x0000000f13047224 */ /* 0x004fe200078e0204 */
[----:B------:R-:W-:Y:S06]  /*0580*/  BRA.U UP0, `(.L_x_22) ;  /* 0xfffffffd003c7547 */ /* 0x000fec000b83ffff */
[----:B------:R-:W-:Y:S05]  /*0590*/  BRA `(.L_x_23) ;  /* 0x0000000000087947 */ /* 0x000fea0003800000 */
.L_x_21:
[----:B------:R-:W-:Y:S02]  /*05a0*/  HFMA2 R14, -RZ, RZ, 0, 0 ;  /* 0x00000000ff0e7431 */ /* 0x000fe400000001ff */
[----:B------:R-:W-:-:S07]  /*05b0*/  IMAD.MOV.U32 R4, RZ, RZ, RZ ;  /* 0x000000ffff047224 */ /* 0x000fce00078e00ff */
.L_x_23:
[----:B------:R-:W-:Y:S05]  /*05c0*/  BSYNC.RECONVERGENT B1 ;  /* 0x0000000000017941 */ /* 0x000fea0003800200 */
.L_x_20:
[----:B------:R-:W-:Y:S01]  /*05d0*/  SHF.R.S32.HI R15, RZ, 0x1f, R14 ;  /* 0x0000001fff0f7819 */ /* 0x000fe2000001140e */
[----:B------:R-:W0:Y:S01]  /*05e0*/  LDCU UR4, c[0x0][0x3ec] ;  /* 0x00007d80ff0477ac */ /* 0x000e220008000800 */
[----:B------:R-:W-:Y:S02]  /*05f0*/  BSSY.RECONVERGENT B1, `(.L_x_24) ;  /* 0x000009e000017945 */ /* 0x000fe40003800200 */
[----:B------:R-:W-:-:S04]  /*0600*/  LOP3.LUT R15, R15, 0x1, RZ, 0xc0, !PT ;  /* 0x000000010f0f7812 */ /* 0x000fc800078ec0ff */
[----:B------:R-:W-:-:S04]  /*0610*/  IADD3 R15, PT, PT, R15, R14, RZ ;  /* 0x0000000e0f0f7210 */ /* 0x000fc80007ffe0ff */
[----:B------:R-:W-:-:S05]  /*0620*/  SHF.R.S32.HI R15, RZ, 0x1, R15 ;  /* 0x00000001ff0f7819 */ /* 0x000fca000001140f */
[----:B------:R-:W-:-:S05]  /*0630*/  IMAD R15, R15, -0x2, R14 ;  /* 0xfffffffe0f0f7824 */ /* 0x000fca00078e020e */
[----:B0-----:R-:W-:-:S13]  /*0640*/  ISETP.NE.AND P0, PT, R15, UR4, PT ;  /* 0x000000040f007c0c */ /* 0x001fda000bf05270 */
[----:B------:R-:W-:Y:S05]  /*0650*/  @P0 BRA `(.L_x_25) ;  /* 0x00000008005c0947 */ /* 0x000fea0003800000 */
[----:B------:R-:W0:Y:S01]  /*0660*/  LDC R5, c[0x0][0x398] ;  /* 0x0000e600ff057b82 */ /* 0x000e220000000800 */
[----:B------:R-:W-:-:S07]  /*0670*/  IMAD.SHL.U32 R19, R2, 0x8, RZ ;  /* 0x0000000802137824 */ /* 0x000fce00078e00ff */
[----:B------:R-:W0:Y:S08]  /*0680*/  LDC.64 R20, c[0x0][0x3c0] ;  /* 0x0000f000ff147b82 */ /* 0x000e300000000a00 */
[----:B------:R-:W1:Y:S01]  /*0690*/  LDC.64 R14, c[0x0][0x380] ;  /* 0x0000e000ff0e7b82 */ /* 0x000e620000000a00 */
[----:B0-----:R-:W-:-:S05]  /*06a0*/  IMAD.WIDE.U32 R20, R5, 0x8, R20 ;  /* 0x0000000805147825 */ /* 0x001fca00078e0014 */
[----:B------:R-:W-:Y:S01]  /*06b0*/  IADD3 R21, PT, PT, R21, R19, RZ ;  /* 0x0000001315157210 */ /* 0x000fe20007ffe0ff */
[----:B-1----:R-:W-:-:S04]  /*06c0*/  IMAD.WIDE R16, R4, 0x8, R14 ;  /* 0x0000000804107825 */ /* 0x002fc800078e020e */
[----:B------:R-:W2:Y:S04]  /*06d0*/  LDG.E.64 R22, desc[UR12][R20.64] ;  /* 0x0000000c14167981 */ /* 0x000ea8000c1e1b00 */
[----:B------:R-:W2:Y:S01]  /*06e0*/  LDG.E.64 R18, desc[UR12][R16.64] ;  /* 0x0000000c10127981 */ /* 0x000ea2000c1e1b00 */
[----:B------:R-:W-:Y:S01]  /*06f0*/  BSSY.RECONVERGENT B2, `(.L_x_26) ;  /* 0x0000085000027945 */ /* 0x000fe20003800200 */
[----:B--2---:R-:W-:-:S03]  /*0700*/  DMUL R22, R18, R22 ;  /* 0x0000001612167228 */ /* 0x004fc60000000000 */
[----:B------:R-:W-:Y:S08]  /*0710*/  @!P1 BRA `(.L_x_27) ;  /* 0x0000000800089947 */ /* 0x000ff00003800000 */
[----:B------:R-:W-:Y:S01]  /*0720*/  ISETP.GT.AND P1, PT, R5, RZ, PT ;  /* 0x000000ff0500720c */ /* 0x000fe20003f24270 */
[----:B------:R-:W0:Y:S01]  /*0730*/  LDCU.64 UR8, c[0x0][0x3c0] ;  /* 0x00007800ff0877ac */ /* 0x000e220008000a00 */
[----:B------:R-:W1:Y:S01]  /*0740*/  LDCU.64 UR10, c[0x0][0x3a0] ;  /* 0x00007400ff0a77ac */ /* 0x000e620008000a00 */
[----:B------:R-:W-:-:S10]  /*0750*/  UMOV UR4, URZ ;  /* 0x000000ff00047c82 */ /* 0x000fd40008000000 */
[----:B------:R-:W-:Y:S05]  /*0760*/  @!P1 BRA `(.L_x_28) ;  /* 0x0000000400a09947 */ /* 0x000fea0003800000 */
[----:B------:R-:W-:Y:S01]  /*0770*/  VIADD R20, R5, -UR4 ;  /* 0x8000000405147c36 */ /* 0x000fe20008000000 */
[----:B------:R-:W-:-:S04]  /*0780*/  PLOP3.LUT P0, PT, PT, PT, PT, 0x80, 0x8 ;  /* 0x000000000008781c */ /* 0x000fc80003f0f070 */
[----:B------:R-:W-:-:S13]  /*0790*/  ISETP.GT.AND P2, PT, R20, 0x3, PT ;  /* 0x000000031400780c */ /* 0x000fda0003f44270 */
[----:B------:R-:W-:Y:S05]  /*07a0*/  @!P2 BRA `(.L_x_29) ;  /* 0x000000040004a947 */ /* 0x000fea0003800000 */
[----:B------:R-:W-:Y:S02]  /*07b0*/  PLOP3.LUT P0, PT, PT, PT, PT, 0x8, 0x80 ;  /* 0x000000000080781c */ /* 0x000fe40003f0e170 */
[----:B------:R-:W-:-:S11]  /*07c0*/  IADD3 R34, PT, PT, R5, -0x3, RZ ;  /* 0xfffffffd05227810 */ /* 0x000fd60007ffe0ff */
.L_x_30:
[----:B-1----:R-:W-:Y:S01]  /*07d0*/  MOV R25, UR11 ;  /* 0x0000000b00197c02 */ /* 0x002fe20008000f00 */
[----:B------:R-:W-:-:S05]  /*07e0*/  IMAD.U32 R24, RZ, RZ, UR10 ;  /* 0x0000000aff187e24 */ /* 0x000fca000f8e00ff */
[----:B------:R-:W2:Y:S01]  /*07f0*/  LDG.E R25, desc[UR12][R24.64] ;  /* 0x0000000c18197981 */ /* 0x000ea2000c1e1900 */
[----:B------:R-:W-:Y:S01]  /*0800*/  MOV R33, UR11 ;  /* 0x0000000b00217c02 */ /* 0x000fe20008000f00 */
[----:B------:R-:W-:Y:S01]  /*0810*/  IMAD.U32 R32, RZ, RZ, UR10 ;  /* 0x0000000aff207e24 */ /* 0x000fe2000f8e00ff */
[----:B0-----:R-:W-:Y:S01]  /*0820*/  MOV R27, UR9 ;  /* 0x00000009001b7c02 */ /* 0x001fe20008000f00 */
[----:B------:R-:W-:-:S03]  /*0830*/  IMAD.U32 R26, RZ, RZ, UR8 ;  /* 0x00000008ff1a7e24 */ /* 0x000fc6000f8e00ff */
[----:B------:R-:W3:Y:S04]  /*0840*/  LDG.E R33, desc[UR12][R32.64+0x4] ;  /* 0x0000040c20217981 */ /* 0x000ee8000c1e1900 */
[----:B------:R-:W4:Y:S01]  /*0850*/  LDG.E.64 R26, desc[UR12][R26.64] ;  /* 0x0000000c1a1a7981 */ /* 0x000f22000c1e1b00 */
[C---:B--2---:R-:W-:Y:S01]  /*0860*/  IADD3 R31, PT, PT, -R25.reuse, R4, RZ ;  /* 0x00000004191f7210 */ /* 0x044fe20007ffe1ff */
[----:B------:R-:W-:-:S04]  /*0870*/  IMAD.IADD R21, R25, 0x1, R4 ;  /* 0x0000000119157824 */ /* 0x000fc800078e0204 */
[----:B------:R-:W-:-:S04]  /*0880*/  IMAD.WIDE R20, R21, 0x8, R14 ;  /* 0x0000000815147825 */ /* 0x000fc800078e020e */
[----:B------:R-:W-:Y:S02]  /*0890*/  IMAD.WIDE R30, R31, 0x8, R14 ;  /* 0x000000081f1e7825 */ /* 0x000fe400078e020e */
[----:B------:R-:W2:Y:S04]  /*08a0*/  LDG.E.64 R20, desc[UR12][R20.64] ;  /* 0x0000000c14147981 */ /* 0x000ea8000c1e1b00 */
[----:B------:R-:W2:Y:S01]  /*08b0*/  LDG.E.64 R30, desc[UR12][R30.64] ;  /* 0x0000000c1e1e7981 */ /* 0x000ea2000c1e1b00 */
[C---:B---3--:R-:W-:Y:S01]  /*08c0*/  IADD3 R37, PT, PT, -R33.reuse, R4, RZ ;  /* 0x0000000421257210 */ /* 0x048fe20007ffe1ff */
[----:B------:R-:W-:Y:S01]  /*08d0*/  IMAD.U32 R28, RZ, RZ, UR10 ;  /* 0x0000000aff1c7e24 */ /* 0x000fe2000f8e00ff */
[----:B------:R-:W-:Y:S01]  /*08e0*/  MOV R29, UR11 ;  /* 0x0000000b001d7c02 */ /* 0x000fe20008000f00 */
[----:B------:R-:W-:-:S02]  /*08f0*/  IMAD.IADD R25, R33, 0x1, R4 ;  /* 0x0000000121197824 */ /* 0x000fc400078e0204 */
[----:B------:R-:W-:-:S03]  /*0900*/  IMAD.WIDE R36, R37, 0x8, R14 ;  /* 0x0000000825247825 */ /* 0x000fc600078e020e */
[----:B------:R-:W3:Y:S01]  /*0910*/  LDG.E R29, desc[UR12][R28.64+0x8] ;  /* 0x0000080c1c1d7981 */ /* 0x000ee2000c1e1900 */
[----:B------:R-:W-:-:S03]  /*0920*/  IMAD.WIDE R24, R25, 0x8, R14 ;  /* 0x0000000819187825 */ /* 0x000fc600078e020e */
[----:B------:R-:W3:Y:S01]  /*0930*/  LDG.E.64 R36, desc[UR12][R36.64] ;  /* 0x0000000c24247981 */ /* 0x000ee2000c1e1b00 */
[----:B--2---:R-:W-:-:S08]  /*0940*/  DADD R20, R20, R30 ;  /* 0x0000000014147229 */ /* 0x004fd0000000001e */
[----:B----4-:R-:W-:Y:S01]  /*0950*/  DFMA R26, R26, R20, R22 ;  /* 0x000000141a1a722b */ /* 0x010fe20000000016 */
[----:B------:R-:W-:Y:S01]  /*0960*/  IMAD.U32 R20, RZ, RZ, UR10 ;  /* 0x0000000aff147e24 */ /* 0x000fe2000f8e00ff */
[----:B------:R-:W-:Y:S01]  /*0970*/  MOV R21, UR11 ;  /* 0x0000000b00157c02 */ /* 0x000fe20008000f00 */
[----:B------:R-:W2:Y:S04]  /*0980*/  LDG.E.64 R22, desc[UR12][R24.64] ;  /* 0x0000000c18167981 */ /* 0x000ea8000c1e1b00 */
[----:B------:R0:W4:Y:S02]  /*0990*/  LDG.E R33, desc[UR12][R20.64+0xc] ;  /* 0x00000c0c14217981 */ /* 0x000124000c1e1900 */
[----:B0-----:R-:W-:Y:S01]  /*09a0*/  IMAD.U32 R20, RZ, RZ, UR8 ;  /* 0x00000008ff147e24 */ /* 0x001fe2000f8e00ff */
[----:B------:R-:W-:-:S06]  /*09b0*/  MOV R21, UR9 ;  /* 0x0000000900157c02 */ /* 0x000fcc0008000f00 */
[----:B------:R-:W4:Y:S01]  /*09c0*/  LDG.E.64 R20, desc[UR12][R20.64+0x8] ;  /* 0x0000080c14147981 */ /* 0x000f22000c1e1b00 */
[C---:B---3--:R-:W-:Y:S01]  /*09d0*/  IMAD.IADD R31, R29.reuse, 0x1, R4 ;  /* 0x000000011d1f7824 */ /* 0x048fe200078e0204 */
[----:B------:R-:W-:-:S03]  /*09e0*/  IADD3 R35, PT, PT, -R29, R4, RZ ;  /* 0x000000041d237210 */ /* 0x000fc60007ffe1ff */
[----:B------:R-:W-:-:S04]  /*09f0*/  IMAD.WIDE R28, R31, 0x8, R14 ;  /* 0x000000081f1c7825 */ /* 0x000fc800078e020e */
[----:B------:R-:W-:Y:S02]  /*0a00*/  IMAD.WIDE R30, R35, 0x8, R14 ;  /* 0x00000008231e7825 */ /* 0x000fe400078e020e */
[----:B------:R-:W3:Y:S01]  /*0a10*/  LDG.E.64 R28, desc[UR12][R28.64] ;  /* 0x0000000c1c1c7981 */ /* 0x000ee2000c1e1b00 */
[----:B------:R-:W-:Y:S01]  /*0a20*/  MOV R25, UR9 ;  /* 0x0000000900197c02 */ /* 0x000fe20008000f00 */
[----:B------:R-:W-:Y:S02]  /*0a30*/  IMAD.U32 R24, RZ, RZ, UR8 ;  /* 0x00000008ff187e24 */ /* 0x000fe4000f8e00ff */
[----:B------:R-:W3:Y:S01]  /*0a40*/  LDG.E.64 R30, desc[UR12][R30.64] ;  /* 0x0000000c1e1e7981 */ /* 0x000ee2000c1e1b00 */
[----:B------:R-:W-:-:S03]  /*0a50*/  IMAD.U32 R32, RZ, RZ, UR8 ;  /* 0x00000008ff207e24 */ /* 0x000fc6000f8e00ff */
[----:B------:R-:W3:Y:S01]  /*0a60*/  LDG.E.64 R24, desc[UR12][R24.64+0x10] ;  /* 0x0000100c18187981 */ /* 0x000ee2000c1e1b00 */
[----:B--2---:R-:W-:Y:S01]  /*0a70*/  DADD R22, R22, R36 ;  /* 0x0000000016167229 */ /* 0x004fe20000000024 */
[C---:B----4-:R-:W-:Y:S01]  /*0a80*/  IMAD.IADD R35, R33.reuse, 0x1, R4 ;  /* 0x0000000121237824 */ /* 0x050fe200078e0204 */
[----:B------:R-:W-:-:S06]  /*0a90*/  IADD3 R33, PT, PT, -R33, R4, RZ ;  /* 0x0000000421217210 */ /* 0x000fcc0007ffe1ff */
[----:B------:R-:W-:Y:S01]  /*0aa0*/  DFMA R26, R20, R22, R26 ;  /* 0x00000016141a722b */ /* 0x000fe2000000001a */
[----:B------:R-:W-:-:S04]  /*0ab0*/  IMAD.WIDE R22, R35, 0x8, R14 ;  /* 0x0000000823167825 */ /* 0x000fc800078e020e */
[----:B------:R-:W-:Y:S02]  /*0ac0*/  IMAD.WIDE R20, R33, 0x8, R14 ;  /* 0x0000000821147825 */ /* 0x000fe400078e020e */
[----:B------:R-:W2:Y:S01]  /*0ad0*/  LDG.E.64 R22, desc[UR12][R22.64] ;  /* 0x0000000c16167981 */ /* 0x000ea2000c1e1b00 */
[----:B------:R-:W-:-:S03]  /*0ae0*/  MOV R33, UR9 ;  /* 0x0000000900217c02 */ /* 0x000fc60008000f00 */
[----:B------:R-:W2:Y:S04]  /*0af0*/  LDG.E.64 R20, desc[UR12][R20.64] ;  /* 0x0000000c14147981 */ /* 0x000ea8000c1e1b00 */
[----:B------:R-:W4:Y:S01]  /*0b00*/  LDG.E.64 R32, desc[UR12][R32.64+0x18] ;  /* 0x0000180c20207981 */ /* 0x000f22000c1e1b00 */
[----:B------:R-:W-:Y:S01]  /*0b10*/  UIADD3 UR4, UPT, UPT, UR4, 0x4, URZ ;  /* 0x0000000404047890 */ /* 0x000fe2000fffe0ff */
[----:B---3--:R-:W-:-:S05]  /*0b20*/  DADD R28, R28, R30 ;  /* 0x000000001c1c7229 */ /* 0x008fca000000001e */
[----:B------:R-:W-:-:S03]  /*0b30*/  ISETP.LE.AND P2, PT, R34, UR4, PT ;  /* 0x0000000422007c0c */ /* 0x000fc6000bf43270 */
[----:B------:R-:W-:Y:S01]  /*0b40*/  DFMA R26, R24, R28, R26 ;  /* 0x0000001c181a722b */ /* 0x000fe2000000001a */
[----:B------:R-:W-:Y:S02]  /*0b50*/  UIADD3 UR10, UP0, UPT, UR10, 0x10, URZ ;  /* 0x000000100a0a7890 */ /* 0x000fe4000ff1e0ff */
[----:B------:R-:W-:Y:S02]  /*0b60*/  UIADD3 UR8, UP1, UPT, UR8, 0x20, URZ ;  /* 0x0000002008087890 */ /* 0x000fe4000ff3e0ff */
[----:B------:R-:W-:Y:S02]  /*0b70*/  UIADD3.X UR11, UPT, UPT, URZ, UR11, URZ, UP0, !UPT ;  /* 0x0000000bff0b7290 */ /* 0x000fe400087fe4ff */
[----:B------:R-:W-:Y:S01]  /*0b80*/  UIADD3.X UR9, UPT, UPT, URZ, UR9, URZ, UP1, !UPT ;  /* 0x00000009ff097290 */ /* 0x000fe20008ffe4ff */
[----:B--2---:R-:W-:-:S08]  /*0b90*/  DADD R28, R22, R20 ;  /* 0x00000000161c7229 */ /* 0x004fd00000000014 */
[----:B----4-:R-:W-:Y:S01]  /*0ba0*/  DFMA R22, R32, R28, R26 ;  /* 0x0000001c2016722b */ /* 0x010fe2000000001a */
[----:B------:R-:W-:Y:S10]  /*0bb0*/  @!P2 BRA `(.L_x_30) ;  /* 0xfffffffc0004a947 */ /* 0x000ff4000383ffff */
.L_x_29:
[----:B------:R-:W-:-:S05]  /*0bc0*/  VIADD R20, R5, -UR4 ;  /* 0x8000000405147c36 */ /* 0x000fca0008000000 */
[----:B------:R-:W-:-:S13]  /*0bd0*/  ISETP.GT.AND P2, PT, R20, 0x1, PT ;  /* 0x000000011400780c */ /* 0x000fda0003f44270 */
[----:B------:R-:W-:Y:S05]  /*0be0*/  @!P2 BRA `(.L_x_31) ;  /* 0x000000000078a947 */ /* 0x000fea0003800000 */
[----:B-1----:R-:W-:Y:S01]  /*0bf0*/  MOV R24, UR10 ;  /* 0x0000000a00187c02 */ /* 0x002fe20008000f00 */
[----:B------:R-:W-:-:S05]  /*0c00*/  IMAD.U32 R25, RZ, RZ, UR11 ;  /* 0x0000000bff197e24 */ /* 0x000fca000f8e00ff */
[----:B------:R-:W2:Y:S04]  /*0c10*/  LDG.E R21, desc[UR12][R24.64] ;  /* 0x0000000c18157981 */ /* 0x000ea8000c1e1900 */
[----:B------:R-:W3:Y:S01]  /*0c20*/  LDG.E R27, desc[UR12][R24.64+0x4] ;  /* 0x0000040c181b7981 */ /* 0x000ee2000c1e1900 */
[----:B0-----:R-:W-:Y:S01]  /*0c30*/  MOV R30, UR8 ;  /* 0x00000008001e7c02 */ /* 0x001fe20008000f00 */
[----:B------:R-:W-:Y:S01]  /*0c40*/  IMAD.U32 R31, RZ, RZ, UR9 ;  /* 0x00000009ff1f7e24 */ /* 0x000fe2000f8e00ff */
[-C--:B--2---:R-:W-:Y:S01]  /*0c50*/  IADD3 R29, PT, PT, R21, R4.reuse, RZ ;  /* 0x00000004151d7210 */ /* 0x084fe20007ffe0ff */
[----:B------:R-:W-:Y:S01]  /*0c60*/  IMAD.IADD R21, R4, 0x1, -R21 ;  /* 0x0000000104157824 */ /* 0x000fe200078e0a15 */
[----:B---3--:R-:W-:-:S03]  /*0c70*/  IADD3 R35, PT, PT, -R27, R4, RZ ;  /* 0x000000041b237210 */ /* 0x008fc60007ffe1ff */
[----:B------:R-:W-:-:S04]  /*0c80*/  IMAD.WIDE R28, R29, 0x8, R14 ;  /* 0x000000081d1c7825 */ /* 0x000fc800078e020e */
[----:B------:R-:W-:Y:S02]  /*0c90*/  IMAD.WIDE R20, R21, 0x8, R14 ;  /* 0x0000000815147825 */ /* 0x000fe400078e020e */
[----:B------:R-:W2:Y:S02]  /*0ca0*/  LDG.E.64 R28, desc[UR12][R28.64] ;  /* 0x0000000c1c1c7981 */ /* 0x000ea4000c1e1b00 */
[----:B------:R-:W-:Y:S02]  /*0cb0*/  IMAD.IADD R33, R27, 0x1, R4 ;  /* 0x000000011b217824 */ /* 0x000fe400078e0204 */
[----:B------:R-:W2:Y:S01]  /*0cc0*/  LDG.E.64 R20, desc[UR12][R20.64] ;  /* 0x0000000c14147981 */ /* 0x000ea2000c1e1b00 */
[----:B------:R-:W-:-:S03]  /*0cd0*/  IMAD.WIDE R24, R35, 0x8, R14 ;  /* 0x0000000823187825 */ /* 0x000fc600078e020e */
[----:B------:R-:W3:Y:S01]  /*0ce0*/  LDG.E.64 R34, desc[UR12][R30.64+0x8] ;  /* 0x0000080c1e227981 */ /* 0x000ee2000c1e1b00 */
[----:B------:R-:W-:-:S03]  /*0cf0*/  IMAD.WIDE R26, R33, 0x8, R14 ;  /* 0x00000008211a7825 */ /* 0x000fc600078e020e */
[----:B------:R-:W4:Y:S04]  /*0d00*/  LDG.E.64 R24, desc[UR12][R24.64] ;  /* 0x0000000c18187981 */ /* 0x000f28000c1e1b00 */
[----:B------:R-:W4:Y:S04]  /*0d10*/  LDG.E.64 R26, desc[UR12][R26.64] ;  /* 0x0000000c1a1a7981 */ /* 0x000f28000c1e1b00 */
[----:B------:R-:W3:Y:S01]  /*0d20*/  LDG.E.64 R32, desc[UR12][R30.64] ;  /* 0x0000000c1e207981 */ /* 0x000ee2000c1e1b00 */
[----:B------:R-:W-:Y:S01]  /*0d30*/  UIADD3 UR10, UP0, UPT, UR10, 0x8, URZ ;  /* 0x000000080a0a7890 */ /* 0x000fe2000ff1e0ff */
[----:B------:R-:W-:Y:S01]  /*0d40*/  PLOP3.LUT P0, PT, PT, PT, PT, 0x8, 0x80 ;  /* 0x000000000080781c */ /* 0x000fe20003f0e170 */
[----:B------:R-:W-:-:S02]  /*0d50*/  UIADD3 UR8, UP1, UPT, UR8, 0x10, URZ ;  /* 0x0000001008087890 */ /* 0x000fc4000ff3e0ff */
[----:B------:R-:W-:Y:S02]  /*0d60*/  UIADD3 UR4, UPT, UPT, UR4, 0x2, URZ ;  /* 0x0000000204047890 */ /* 0x000fe4000fffe0ff */
[----:B------:R-:W-:Y:S02]  /*0d70*/  UIADD3.X UR11, UPT, UPT, URZ, UR11, URZ, UP0, !UPT ;  /* 0x0000000bff0b7290 */ /* 0x000fe400087fe4ff */
[----:B------:R-:W-:Y:S01]  /*0d80*/  UIADD3.X UR9, UPT, UPT, URZ, UR9, URZ, UP1, !UPT ;  /* 0x00000009ff097290 */ /* 0x000fe20008ffe4ff */
[----:B--2---:R-:W-:Y:S02]  /*0d90*/  DADD R36, R28, R20 ;  /* 0x000000001c247229 */ /* 0x004fe40000000014 */
[----:B----4-:R-:W-:-:S06]  /*0da0*/  DADD R28, R26, R24 ;  /* 0x000000001a1c7229 */ /* 0x010fcc0000000018 */
[----:B---3--:R-:W-:-:S08]  /*0db0*/  DFMA R22, R32, R36, R22 ;  /* 0x000000242016722b */ /* 0x008fd00000000016 */
[----:B------:R-:W-:-:S11]  /*0dc0*/  DFMA R22, R34, R28, R22 ;  /* 0x0000001c2216722b */ /* 0x000fd60000000016 */
.L_x_31:
[----:B------:R-:W-:-:S13]  /*0dd0*/  ISETP.NE.OR P0, PT, R5, UR4, P0 ;  /* 0x0000000405007c0c */ /* 0x000fda0008705670 */
[----:B------:R-:W-:Y:S05]  /*0de0*/  @!P0 BRA `(.L_x_27) ;  /* 0x0000000000548947 */ /* 0x000fea0003800000 */
.L_x_28:
[----:B-1----:R-:W-:Y:S01]  /*0df0*/  IMAD.U32 R29, RZ, RZ, UR11 ;  /* 0x0000000bff1d7e24 */ /* 0x002fe2000f8e00ff */
[----:B------:R-:W-:-:S05]  /*0e00*/  MOV R28, UR10 ;  /* 0x0000000a001c7c02 */ /* 0x000fca0008000f00 */
[----:B------:R-:W2:Y:S01]  /*0e10*/  LDG.E R29, desc[UR12][R28.64] ;  /* 0x0000000c1c1d7981 */ /* 0x000ea2000c1e1900 */
[----:B0-----:R-:W-:Y:S01]  /*0e20*/  MOV R20, UR8 ;  /* 0x0000000800147c02 */ /* 0x001fe20008000f00 */
[----:B------:R-:W-:-:S06]  /*0e30*/  IMAD.U32 R21, RZ, RZ, UR9 ;  /* 0x00000009ff157e24 */ /* 0x000fcc000f8e00ff */
[----:B------:R-:W3:Y:S01]  /*0e40*/  LDG.E.64 R20, desc[UR12][R20.64] ;  /* 0x0000000c14147981 */ /* 0x000ee2000c1e1b00 */
[----:B--2---:R-:W-:Y:S01]  /*0e50*/  IADD3 R25, PT, PT, R29, R4, RZ ;  /* 0x000000041d197210 */ /* 0x004fe20007ffe0ff */
[----:B------:R-:W-:-:S04]  /*0e60*/  IMAD.IADD R27, R4, 0x1, -R29 ;  /* 0x00000001041b7824 */ /* 0x000fc800078e0a1d */
[----:B------:R-:W-:-:S04]  /*0e70*/  IMAD.WIDE R24, R25, 0x8, R14 ;  /* 0x0000000819187825 */ /* 0x000fc800078e020e */
[----:B------:R-:W-:Y:S02]  /*0e80*/  IMAD.WIDE R26, R27, 0x8, R14 ;  /* 0x000000081b1a7825 */ /* 0x000fe400078e020e */
[----:B------:R-:W2:Y:S04]  /*0e90*/  LDG.E.64 R24, desc[UR12][R24.64] ;  /* 0x0000000c18187981 */ /* 0x000ea8000c1e1b00 */
[----:B------:R-:W2:Y:S01]  /*0ea0*/  LDG.E.64 R26, desc[UR12][R26.64] ;  /* 0x0000000c1a1a7981 */ /* 0x000ea2000c1e1b00 */
[----:B------:R-:W-:-:S06]  /*0eb0*/  UIADD3 UR4, UPT, UPT, UR4, 0x1, URZ ;  /* 0x0000000104047890 */ /* 0x000fcc000fffe0ff */
[----:B------:R-:W-:Y:S01]  /*0ec0*/  ISETP.NE.AND P0, PT, R5, UR4, PT ;  /* 0x0000000405007c0c */ /* 0x000fe2000bf05270 */
[----:B------:R-:W-:Y:S02]  /*0ed0*/  UIADD3 UR10, UP0, UPT, UR10, 0x4, URZ ;  /* 0x000000040a0a7890 */ /* 0x000fe4000ff1e0ff */
[----:B------:R-:W-:Y:S02]  /*0ee0*/  UIADD3 UR8, UP1, UPT, UR8, 0x8, URZ ;  /* 0x0000000808087890 */ /* 0x000fe4000ff3e0ff */
[----:B------:R-:W-:Y:S02]  /*0ef0*/  UIADD3.X UR11, UPT, UPT, URZ, UR11, URZ, UP0, !UPT ;  /* 0x0000000bff0b7290 */ /* 0x000fe400087fe4ff */
[----:B------:R-:W-:Y:S01]  /*0f00*/  UIADD3.X UR9, UPT, UPT, URZ, UR9, URZ, UP1, !UPT ;  /* 0x00000009ff097290 */ /* 0x000fe20008ffe4ff */
[----:B--2---:R-:W-:-:S08]  /*0f10*/  DADD R28, R24, R26 ;  /* 0x00000000181c7229 */ /* 0x004fd0000000001a */
[----:B---3--:R-:W-:Y:S01]  /*0f20*/  DFMA R22, R20, R28, R22 ;  /* 0x0000001c1416722b */ /* 0x008fe20000000016 */
[----:B------:R-:W-:Y:S10]  /*0f30*/  @P0 BRA `(.L_x_28) ;  /* 0xfffffffc00ac0947 */ /* 0x000ff4000383ffff */
.L_x_27:
[----:B01----:R-:W-:Y:S05]  /*0f40*/  BSYNC.RECONVERGENT B2 ;  /* 0x0000000000027941 */ /* 0x003fea0003800200 */
.L_x_26:
[----:B------:R-:W-:Y:S01]  /*0f50*/  IMAD.U32 R5, RZ, RZ, UR7 ;  /* 0x00000007ff057e24 */ /* 0x000fe2000f8e00ff */
[----:B------:R-:W-:Y:S01]  /*0f60*/  MOV R4, UR6 ;  /* 0x0000000600047c02 */ /* 0x000fe20008000f00 */
[----:B------:R0:W-:Y:S04]  /*0f70*/  STG.E.64 desc[UR12][R16.64], R22 ;  /* 0x0000001610007986 */ /* 0x0001e8000c101b0c */
[----:B------:R0:W5:Y:S01]  /*0f80*/  LDG.E R5, desc[UR12][R4.64] ;  /* 0x0000000c04057981 */ /* 0x000162000c1e1900 */
[C-C-:B------:R-:W-:Y:S02]  /*0f90*/  DADD R14, R18.reuse, -R22.reuse ;  /* 0x00000000120e7229 */ /* 0x140fe40000000816 */
[----:B------:R-:W-:-:S06]  /*0fa0*/  DADD R18, R18, R22 ;  /* 0x0000000012127229 */ /* 0x000fcc0000000016 */
[----:B-----5:R-:W-:Y:S02]  /*0fb0*/  DFMA R10, R14, R14, R10 ;  /* 0x0000000e0e0a722b */ /* 0x020fe4000000000a */
[----:B0-----:R-:W-:-:S11]  /*0fc0*/  DFMA R12, R18, R18, R12 ;  /* 0x00000012120c722b */ /* 0x001fd6000000000c */
.L_x_25:
[----:B------:R-:W-:Y:S05]  /*0fd0*/  BSYNC.RECONVERGENT B1 ;  /* 0x0000000000017941 */ /* 0x000fea0003800200 */
.L_x_24:
[----:B------:R-:W-:-:S04]  /*0fe0*/  IADD3 R0, PT, PT, R3, R0, RZ ;  /* 0x0000000003007210 */ /* 0x000fc80007ffe0ff */
[----:B------:R-:W-:-:S13]  /*0ff0*/  ISETP.GT.AND P0, PT, R5, R0, PT ;  /* 0x000000000500720c */ /* 0x000fda0003f04270 */
[----:B------:R-:W-:Y:S05]  /*1000*/  @P0 BRA `(.L_x_32) ;  /* 0xfffffff000780947 */ /* 0x000fea000383ffff */
.L_x_19:
[----:B------:R-:W-:Y:S05]  /*1010*/  BSYNC.RECONVERGENT B0 ;  /* 0x0000000000007941 */ /* 0x000fea0003800200 */
.L_x_18:
[----:B-----5:R-:W-:Y:S04]  /*1020*/  STG.E.64 desc[UR12][R6.64], R10 ;  /* 0x0000000a06007986 */ /* 0x020fe8000c101b0c */
[----:B------:R-:W-:Y:S01]  /*1030*/  STG.E.64 desc[UR12][R8.64], R12 ;  /* 0x0000000c08007986 */ /* 0x000fe2000c101b0c */
[----:B------:R-:W-:Y:S05]  /*1040*/  EXIT ;  /* 0x000000000000794d */ /* 0x000fea0003800000 */
.L_x_33:
        /* <DEDUP_REMOVED lines=11> */
.L_x_56:


//--------------------- .text.LaplaceSolver       --------------------------
	.section	.text.LaplaceSolver,"ax",@progbits
	.align	128
.text.LaplaceSolver:
        .type           LaplaceSolver,@function
        .size           LaplaceSolver,(.L_x_57 - LaplaceSolver)
        .other          LaplaceSolver,@"STO_CUDA_ENTRY STV_DEFAULT"
LaplaceSolver:
[----:B------:R-:W-:Y:S08]  /*0000*/  LDC R1, c[0x0][0x37c] ;  /* 0x0000df00ff017b82 */ /* 0x000ff00000000800 */
[----:B------:R-:W0:Y:S01]  /*0010*/  LDC R7, c[0x0][0x3a8] ;  /* 0x0000ea00ff077b82 */ /* 0x000e220000000800 */
[----:B------:R-:W1:Y:S07]  /*0020*/  LDCU.64 UR6, c[0x0][0x358] ;  /* 0x00006b00ff0677ac */ /* 0x000e6e0008000a00 */
[----:B------:R-:W0:Y:S02]  /*0030*/  LDC.64 R2, c[0x0][0x3c0] ;  /* 0x0000f000ff027b82 */ /* 0x000e240000000a00 */
[----:B0-----:R-:W-:-:S06]  /*0040*/  IMAD.WIDE R2, R7, 0x4, R2 ;  /* 0x0000000407027825 */ /* 0x001fcc00078e0202 */
[----:B-1----:R-:W2:Y:S01]  /*0050*/  LDG.E R3, desc[UR6][R2.64] ;  /* 0x0000000602037981 */ /* 0x002ea2000c1e1900 */
[----:B------:R-:W0:Y:S01]  /*0060*/  LDCU UR5, c[0x0][0x360] ;  /* 0x00006c00ff0577ac */ /* 0x000e220008000800 */
[----:B------:R-:W-:Y:S01]  /*0070*/  BSSY.RECONVERGENT B1, `(.L_x_34) ;  /* 0x00000dd000017945 */ /* 0x000fe20003800200 */
[----:B------:R-:W1:Y:S01]  /*0080*/  S2R R5, SR_CTAID.X ;  /* 0x0000000000057919 */ /* 0x000e620000002500 */
[----:B------:R-:W3:Y:S01]  /*0090*/  S2R R0, SR_TID.X ;  /* 0x0000000000007919 */ /* 0x000ee20000002100 */
[----:B0-----:R-:W-:Y:S01]  /*00a0*/  ULOP3.LUT UR5, UR5, 0xffff, URZ, 0xc0, !UPT ;  /* 0x0000ffff05057892 */ /* 0x001fe2000f8ec0ff */
[----:B-1----:R-:W-:Y:S02]  /*00b0*/  LOP3.LUT R5, R5, 0xffff, RZ, 0xc0, !PT ;  /* 0x0000ffff05057812 */ /* 0x002fe400078ec0ff */
[----:B---3--:R-:W-:-:S05]  /*00c0*/  LOP3.LUT R0, R0, 0xffff, RZ, 0xc0, !PT ;  /* 0x0000ffff00007812 */ /* 0x008fca00078ec0ff */
[----:B------:R-:W-:-:S05]  /*00d0*/  IMAD R0, R5, UR5, R0 ;  /* 0x0000000505007c24 */ /* 0x000fca000f8e0200 */
[----:B--2---:R-:W-:-:S13]  /*00e0*/  ISETP.GT.AND P0, PT, R3, R0, PT ;  /* 0x000000000300720c */ /* 0x004fda0003f04270 */
[----:B------:R-:W-:Y:S05]  /*00f0*/  @!P0 BRA `(.L_x_35) ;  /* 0x0000000c00488947 */ /* 0x000fea0003800000 */
[----:B------:R-:W0:Y:S01]  /*0100*/  LDC R3, c[0x0][0x370] ;  /* 0x0000dc00ff037b82 */ /* 0x000e220000000800 */
[----:B------:R-:W-:Y:S01]  /*0110*/  BSSY.RECONVERGENT B0, `(.L_x_36) ;  /* 0x00000cf000007945 */ /* 0x000fe20003800200 */
[----:B------:R-:W-:Y:S01]  /*0120*/  ISETP.GT.AND P0, PT, R7, RZ, PT ;  /* 0x000000ff0700720c */ /* 0x000fe20003f04270 */
[----:B------:R-:W-:Y:S01]  /*0130*/  IMAD.MOV.U32 R2, RZ, RZ, R0 ;  /* 0x000000ffff027224 */ /* 0x000fe200078e0000 */
[----:B------:R-:W-:Y:S02]  /*0140*/  CS2R R14, SRZ ;  /* 0x00000000000e7805 */ /* 0x000fe4000001ff00 */
[----:B------:R-:W-:Y:S02]  /*0150*/  CS2R R12, SRZ ;  /* 0x00000000000c7805 */ /* 0x000fe4000001ff00 */
[----:B------:R-:W1:Y:S01]  /*0160*/  LDC.64 R16, c[0x0][0x3d0] ;  /* 0x0000f400ff107b82 */ /* 0x000e620000000a00 */
[----:B0-----:R-:W-:-:S05]  /*0170*/  LOP3.LUT R3, R3, 0xffff, RZ, 0xc0, !PT ;  /* 0x0000ffff03037812 */ /* 0x001fca00078ec0ff */
[----:B------:R-:W-:Y:S02]  /*0180*/  IMAD R3, R3, UR5, RZ ;  /* 0x0000000503037c24 */ /* 0x000fe4000f8e02ff */
[----:B-1----:R-:W-:-:S07]  /*0190*/  IMAD.WIDE.U32 R16, R7, 0x8, R16 ;  /* 0x0000000807107825 */ /* 0x002fce00078e0010 */
.L_x_47:
[----:B------:R-:W-:Y:S04]  /*01a0*/  BSSY.RECONVERGENT B2, `(.L_x_37) ;  /* 0x0000039000027945 */ /* 0x000fe80003800200 */
[----:B-1--4-:R-:W-:Y:S05]  /*01b0*/  @!P0 BRA `(.L_x_38) ;  /* 0x0000000000d88947 */ /* 0x012fea0003800000 */
[----:B------:R-:W-:Y:S02]  /*01c0*/  HFMA2 R4, -RZ, RZ, 0, 0 ;  /* 0x00000000ff047431 */ /* 0x000fe400000001ff */
[----:B------:R-:W-:Y:S01]  /*01d0*/  IMAD.MOV.U32 R6, RZ, RZ, R2 ;  /* 0x000000ffff067224 */ /* 0x000fe200078e0002 */
[----:B------:R-:W0:Y:S01]  /*01e0*/  LDCU UR12, c[0x0][0x3a8] ;  /* 0x00007500ff0c77ac */ /* 0x000e220008000800 */
[----:B------:R-:W1:Y:S01]  /*01f0*/  LDCU.64 UR10, c[0x0][0x3b0] ;  /* 0x00007600ff0a77ac */ /* 0x000e620008000a00 */
[----:B------:R-:W2:Y:S01]  /*0200*/  LDCU.64 UR8, c[0x0][0x3a0] ;  /* 0x00007400ff0877ac */ /* 0x000ea20008000a00 */
[----:B------:R-:W-:-:S05]  /*0210*/  UMOV UR4, URZ ;  /* 0x000000ff00047c82 */ /* 0x000fca0008000000 */
.L_x_39:
[----:B--2---:R-:W-:Y:S02]  /*0220*/  IMAD.U32 R18, RZ, RZ, UR8 ;  /* 0x00000008ff127e24 */ /* 0x004fe4000f8e00ff */
[----:B------:R-:W-:-:S05]  /*0230*/  IMAD.U32 R19, RZ, RZ, UR9 ;  /* 0x00000009ff137e24 */ /* 0x000fca000f8e00ff */
[----:B------:R2:W3:Y:S01]  /*0240*/  LDG.E R7, desc[UR6][R18.64] ;  /* 0x0000000612077981 */ /* 0x0004e2000c1e1900 */
[----:B-1----:R-:W-:Y:S01]  /*0250*/  MOV R20, UR10 ;  /* 0x0000000a00147c02 */ /* 0x002fe20008000f00 */
[----:B------:R-:W-:-:S05]  /*0260*/  IMAD.U32 R21, RZ, RZ, UR11 ;  /* 0x0000000bff157e24 */ /* 0x000fca000f8e00ff */
[----:B------:R1:W4:Y:S01]  /*0270*/  LDG.E R5, desc[UR6][R20.64] ;  /* 0x0000000614057981 */ /* 0x000322000c1e1900 */
[----:B------:R-:W-:Y:S01]  /*0280*/  ISETP.GE.AND P2, PT, R6, RZ, PT ;  /* 0x000000ff0600720c */ /* 0x000fe20003f46270 */
[----:B------:R-:W-:Y:S01]  /*0290*/  UIADD3 UR8, UP0, UPT, UR8, 0x4, URZ ;  /* 0x0000000408087890 */ /* 0x000fe2000ff1e0ff */
[----:B--2---:R-:W-:Y:S01]  /*02a0*/  IABS R18, R6 ;  /* 0x0000000600127213 */ /* 0x004fe20000000000 */
[----:B------:R-:W-:Y:S02]  /*02b0*/  UIADD3 UR4, UPT, UPT, UR4, 0x1, URZ ;  /* 0x0000000104047890 */ /* 0x000fe4000fffe0ff */
[----:B------:R-:W-:Y:S02]  /*02c0*/  UIADD3.X UR9, UPT, UPT, URZ, UR9, URZ, UP0, !UPT ;  /* 0x00000009ff097290 */ /* 0x000fe400087fe4ff */
[----:B0-----:R-:W-:Y:S02]  /*02d0*/  UISETP.NE.AND UP0, UPT, UR4, UR12, UPT ;  /* 0x0000000c0400728c */ /* 0x001fe4000bf05270 */
[----:B------:R-:W-:-:S04]  /*02e0*/  UIADD3 UR10, UP1, UPT, UR10, 0x4, URZ ;  /* 0x000000040a0a7890 */ /* 0x000fc8000ff3e0ff */
[----:B------:R-:W-:Y:S01]  /*02f0*/  UIADD3.X UR11, UPT, UPT, URZ, UR11, URZ, UP1, !UPT ;  /* 0x0000000bff0b7290 */ /* 0x000fe20008ffe4ff */
[----:B---3--:R-:W-:-:S04]  /*0300*/  IADD3 R7, PT, PT, R7, -0x2, RZ ;  /* 0xfffffffe07077810 */ /* 0x008fc80007ffe0ff */
[-C--:B------:R-:W-:Y:S02]  /*0310*/  IABS R10, R7.reuse ;  /* 0x00000007000a7213 */ /* 0x080fe40000000000 */
[-C--:B-1----:R-:W-:Y:S02]  /*0320*/  IABS R20, R7.reuse ;  /* 0x0000000700147213 */ /* 0x082fe40000000000 */
[----:B------:R-:W0:Y:S01]  /*0330*/  I2F.RP R11, R10 ;  /* 0x0000000a000b7306 */ /* 0x000e220000209400 */
[----:B------:R-:W-:-:S04]  /*0340*/  LOP3.LUT R6, R6, R7, RZ, 0x3c, !PT ;  /* 0x0000000706067212 */ /* 0x000fc800078e3cff */
[----:B------:R-:W-:-:S03]  /*0350*/  ISETP.GE.AND P3, PT, R6, RZ, PT ;  /* 0x000000ff0600720c */ /* 0x000fc60003f66270 */
[----:B0-----:R-:W0:Y:S02]  /*0360*/  MUFU.RCP R11, R11 ;  /* 0x0000000b000b7308 */ /* 0x001e240000001000 */
[----:B0-----:R-:W-:Y:S01]  /*0370*/  VIADD R8, R11, 0xffffffe ;  /* 0x0ffffffe0b087836 */ /* 0x001fe20000000000 */
[----:B------:R-:W-:-:S05]  /*0380*/  IADD3 R11, PT, PT, RZ, -R20, RZ ;  /* 0x80000014ff0b7210 */ /* 0x000fca0007ffe0ff */
[----:B------:R0:W1:Y:S02]  /*0390*/  F2I.FTZ.U32.TRUNC.NTZ R9, R8 ;  /* 0x0000000800097305 */ /* 0x000064000021f000 */
[----:B0-----:R-:W-:Y:S01]  /*03a0*/  IMAD.MOV.U32 R8, RZ, RZ, RZ ;  /* 0x000000ffff087224 */ /* 0x001fe200078e00ff */
[----:B-1----:R-:W-:-:S05]  /*03b0*/  IADD3 R19, PT, PT, RZ, -R9, RZ ;  /* 0x80000009ff137210 */ /* 0x002fca0007ffe0ff */
[----:B------:R-:W-:-:S04]  /*03c0*/  IMAD R19, R19, R10, RZ ;  /* 0x0000000a13137224 */ /* 0x000fc800078e02ff */
[----:B------:R-:W-:-:S06]  /*03d0*/  IMAD.HI.U32 R9, R9, R19, R8 ;  /* 0x0000001309097227 */ /* 0x000fcc00078e0008 */
        /* <DEDUP_REMOVED lines=11> */
[----:B------:R-:W-:Y:S01]  /*0490*/  @!P2 IMAD.MOV R10, RZ, RZ, -R10 ;  /* 0x000000ffff0aa224 */ /* 0x000fe200078e0a0a */
[----:B------:R-:W-:-:S04]  /*04a0*/  @P1 IADD3 R9, PT, PT, R9, 0x1, RZ ;  /* 0x0000000109091810 */ /* 0x000fc80007ffe0ff */
[----:B------:R-:W-:Y:S02]  /*04b0*/  SEL R10, R7, R10, !P4 ;  /* 0x0000000a070a7207 */ /* 0x000fe40006000000 */
[----:B------:R-:W-:-:S03]  /*04c0*/  @!P3 IADD3 R9, PT, PT, -R9, RZ, RZ ;  /* 0x000000ff0909b210 */ /* 0x000fc60007ffe1ff */
[----:B------:R-:W-:Y:S01]  /*04d0*/  VIADD R10, R10, 0x1 ;  /* 0x000000010a0a7836 */ /* 0x000fe20000000000 */
[----:B------:R-:W-:-:S03]  /*04e0*/  SEL R6, R7, R9, !P4 ;  /* 0x0000000907067207 */ /* 0x000fc60006000000 */
[----:B----4-:R-:W-:Y:S01]  /*04f0*/  IMAD R4, R5, R10, R4 ;  /* 0x0000000a05047224 */ /* 0x010fe200078e0204 */
[----:B------:R-:W-:Y:S06]  /*0500*/  BRA.U UP0, `(.L_x_39) ;  /* 0xfffffffd00447547 */ /* 0x000fec000b83ffff */
[----:B------:R-:W-:Y:S05]  /*0510*/  BRA `(.L_x_40) ;  /* 0x0000000000047947 */ /* 0x000fea0003800000 */
.L_x_38:
[----:B------:R-:W-:-:S07]  /*0520*/  HFMA2 R4, -RZ, RZ, 0, 0 ;  /* 0x00000000ff047431 */ /* 0x000fce00000001ff */
.L_x_40:
[----:B------:R-:W-:Y:S05]  /*0530*/  BSYNC.RECONVERGENT B2 ;  /* 0x0000000000027941 */ /* 0x000fea0003800200 */
.L_x_37:
[----:B------:R-:W0:Y:S08]  /*0540*/  LDC R5, c[0x0][0x3a8] ;  /* 0x0000ea00ff057b82 */ /* 0x000e300000000800 */
[----:B------:R-:W1:Y:S01]  /*0550*/  LDC.64 R10, c[0x0][0x380] ;  /* 0x0000e000ff0a7b82 */ /* 0x000e620000000a00 */
[----:B------:R-:W-:Y:S01]  /*0560*/  IMAD.MOV.U32 R18, RZ, RZ, R16 ;  /* 0x000000ffff127224 */ /* 0x000fe200078e0010 */
[----:B0-----:R-:W-:-:S05]  /*0570*/  SHF.R.S32.HI R6, RZ, 0x1f, R5 ;  /* 0x0000001fff067819 */ /* 0x001fca0000011405 */
[----:B------:R-:W-:Y:S02]  /*0580*/  IMAD.SHL.U32 R19, R6, 0x8, RZ ;  /* 0x0000000806137824 */ /* 0x000fe400078e00ff */
[----:B-1----:R-:W-:-:S03]  /*0590*/  IMAD.WIDE R8, R4, 0x8, R10 ;  /* 0x0000000804087825 */ /* 0x002fc600078e020a */
[----:B------:R-:W-:-:S03]  /*05a0*/  IADD3 R19, PT, PT, R17, R19, RZ ;  /* 0x0000001311137210 */ /* 0x000fc60007ffe0ff */
[----:B------:R-:W2:Y:S04]  /*05b0*/  LDG.E.64 R8, desc[UR6][R8.64] ;  /* 0x0000000608087981 */ /* 0x000ea8000c1e1b00 */
[----:B------:R-:W2:Y:S01]  /*05c0*/  LDG.E.64 R6, desc[UR6][R18.64] ;  /* 0x0000000612067981 */ /* 0x000ea2000c1e1b00 */
[----:B------:R-:W-:Y:S01]  /*05d0*/  BSSY.RECONVERGENT B2, `(.L_x_41) ;  /* 0x0000075000027945 */ /* 0x000fe20003800200 */
[----:B--2---:R-:W-:-:S03]  /*05e0*/  DMUL R6, R8, R6 ;  /* 0x0000000608067228 */ /* 0x004fc60000000000 */
[----:B------:R-:W-:Y:S08]  /*05f0*/  @!P0 BRA `(.L_x_42) ;  /* 0x0000000400c88947 */ /* 0x000ff00003800000 */
[----:B------:R-:W0:Y:S01]  /*0600*/  LDCU UR9, c[0x0][0x3a8] ;  /* 0x00007500ff0977ac */ /* 0x000e220008000800 */
[----:B------:R-:W1:Y:S01]  /*0610*/  LDC R21, c[0x0][0x3d4] ;  /* 0x0000f500ff157b82 */ /* 0x000e620000000800 */
[----:B------:R-:W2:Y:S01]  /*0620*/  LDCU UR4, c[0x0][0x3d0] ;  /* 0x00007a00ff0477ac */ /* 0x000ea20008000800 */
[----:B------:R-:W3:Y:S06]  /*0630*/  LDCU UR8, c[0x0][0x3b0] ;  /* 0x00007600ff0877ac */ /* 0x000eec0008000800 */
[----:B------:R-:W4:Y:S01]  /*0640*/  LDC R25, c[0x0][0x3b4] ;  /* 0x0000ed00ff197b82 */ /* 0x000f220000000800 */
[----:B0-----:R-:W-:Y:S01]  /*0650*/  UISETP.GT.AND UP0, UPT, UR9, URZ, UPT ;  /* 0x000000ff0900728c */ /* 0x001fe2000bf04270 */
[----:B--2---:R-:W-:Y:S01]  /*0660*/  MOV R20, UR4 ;  /* 0x0000000400147c02 */ /* 0x004fe20008000f00 */
[----:B------:R-:W-:-:S04]  /*0670*/  UMOV UR4, URZ ;  /* 0x000000ff00047c82 */ /* 0x000fc80008000000 */
[----:B------:R-:W-:Y:S01]  /*0680*/  PLOP3.LUT P0, PT, PT, PT, UP0, 0x80, 0x8 ;  /* 0x000000000008781c */ /* 0x000fe20003f0f008 */
[----:B---3--:R-:W-:-:S12]  /*0690*/  IMAD.U32 R24, RZ, RZ, UR8 ;  /* 0x00000008ff187e24 */ /* 0x008fd8000f8e00ff */
[----:B------:R-:W-:Y:S05]  /*06a0*/  @!P0 BRA `(.L_x_43) ;  /* 0x0000000400508947 */ /* 0x000fea0003800000 */
[----:B------:R-:W-:Y:S02]  /*06b0*/  UIADD3 UR8, UPT, UPT, -UR4, UR9, URZ ;  /* 0x0000000904087290 */ /* 0x000fe4000fffe1ff */
[----:B------:R-:W-:Y:S02]  /*06c0*/  UPLOP3.LUT UP0, UPT, UPT, UPT, UPT, 0x80, 0x8 ;  /* 0x000000000008789c */ /* 0x000fe40003f0f070 */
[----:B------:R-:W-:-:S09]  /*06d0*/  UISETP.GT.AND UP1, UPT, UR8, 0x3, UPT ;  /* 0x000000030800788c */ /* 0x000fd2000bf24270 */
[----:B------:R-:W-:Y:S05]  /*06e0*/  BRA.U !UP1, `(.L_x_44) ;  /* 0x0000000109c47547 */ /* 0x000fea000b800000 */
[----:B------:R-:W-:Y:S02]  /*06f0*/  UIADD3 UR8, UPT, UPT, UR9, -0x3, URZ ;  /* 0xfffffffd09087890 */ /* 0x000fe4000fffe0ff */
[----:B------:R-:W-:-:S11]  /*0700*/  UPLOP3.LUT UP0, UPT, UPT, UPT, UPT, 0x40, 0x4 ;  /* 0x000000000004789c */ /* 0x000fd60003f0e870 */
.L_x_45:
[----:B----4-:R-:W2:Y:S04]  /*0710*/  LDG.E R19, desc[UR6][R24.64] ;  /* 0x0000000618137981 */ /* 0x010ea8000c1e1900 */
[----:B-1----:R-:W3:Y:S01]  /*0720*/  LDG.E.64 R26, desc[UR6][R20.64] ;  /* 0x00000006141a7981 */ /* 0x002ee2000c1e1b00 */
[----:B--2---:R-:W-:Y:S01]  /*0730*/  IADD3 R23, PT, PT, R19, R4, RZ ;  /* 0x0000000413177210 */ /* 0x004fe20007ffe0ff */
[----:B------:R-:W-:-:S04]  /*0740*/  IMAD.IADD R29, R4, 0x1, -R19 ;  /* 0x00000001041d7824 */ /* 0x000fc800078e0a13 */
[----:B------:R-:W-:-:S04]  /*0750*/  IMAD.WIDE R22, R23, 0x8, R10 ;  /* 0x0000000817167825 */ /* 0x000fc800078e020a */
[----:B------:R-:W-:Y:S02]  /*0760*/  IMAD.WIDE R28, R29, 0x8, R10 ;  /* 0x000000081d1c7825 */ /* 0x000fe400078e020a */
[----:B------:R-:W2:Y:S04]  /*0770*/  LDG.E.64 R22, desc[UR6][R22.64] ;  /* 0x0000000616167981 */ /* 0x000ea8000c1e1b00 */
[----:B------:R-:W2:Y:S04]  /*0780*/  LDG.E.64 R18, desc[UR6][R28.64] ;  /* 0x000000061c127981 */ /* 0x000ea8000c1e1b00 */
[----:B------:R-:W4:Y:S01]  /*0790*/  LDG.E R29, desc[UR6][R24.64+0x4] ;  /* 0x00000406181d7981 */ /* 0x000f22000c1e1900 */
[----:B--2---:R-:W-:-:S03]  /*07a0*/  DADD R18, R22, R18 ;  /* 0x0000000016127229 */ /* 0x004fc60000000012 */
[----:B------:R-:W2:Y:S05]  /*07b0*/  LDG.E.64 R22, desc[UR6][R20.64+0x8] ;  /* 0x0000080614167981 */ /* 0x000eaa000c1e1b00 */
[----:B---3--:R-:W-:Y:S01]  /*07c0*/  DFMA R26, R26, R18, R6 ;  /* 0x000000121a1a722b */ /* 0x008fe20000000006 */
[----:B----4-:R-:W-:Y:S01]  /*07d0*/  IADD3 R19, PT, PT, R29, R4, RZ ;  /* 0x000000041d137210 */ /* 0x010fe20007ffe0ff */
[----:B------:R-:W-:Y:S02]  /*07e0*/  IMAD.IADD R7, R4, 0x1, -R29 ;  /* 0x0000000104077824 */ /* 0x000fe400078e0a1d */
[----:B------:R-:W3:Y:S02]  /*07f0*/  LDG.E R29, desc[UR6][R24.64+0x8] ;  /* 0x00000806181d7981 */ /* 0x000ee4000c1e1900 */
[----:B------:R-:W-:-:S04]  /*0800*/  IMAD.WIDE R18, R19, 0x8, R10 ;  /* 0x0000000813127825 */ /* 0x000fc800078e020a */
[----:B------:R-:W-:Y:S02]  /*0810*/  IMAD.WIDE R6, R7, 0x8, R10 ;  /* 0x0000000807067825 */ /* 0x000fe400078e020a */
[----:B------:R-:W4:Y:S04]  /*0820*/  LDG.E.64 R18, desc[UR6][R18.64] ;  /* 0x0000000612127981 */ /* 0x000f28000c1e1b00 */
[----:B------:R-:W4:Y:S02]  /*0830*/  LDG.E.64 R6, desc[UR6][R6.64] ;  /* 0x0000000606067981 */ /* 0x000f24000c1e1b00 */
[----:B----4-:R-:W-:-:S08]  /*0840*/  DADD R6, R18, R6 ;  /* 0x0000000012067229 */ /* 0x010fd00000000006 */
[----:B--2---:R-:W-:Y:S01]  /*0850*/  DFMA R22, R22, R6, R26 ;  /* 0x000000061616722b */ /* 0x004fe2000000001a */
[----:B---3--:R-:W-:Y:S01]  /*0860*/  IADD3 R27, PT, PT, R29, R4, RZ ;  /* 0x000000041d1b7210 */ /* 0x008fe20007ffe0ff */
[----:B------:R-:W-:-:S04]  /*0870*/  IMAD.IADD R29, R4, 0x1, -R29 ;  /* 0x00000001041d7824 */ /* 0x000fc800078e0a1d */
[----:B------:R-:W-:-:S04]  /*0880*/  IMAD.WIDE R18, R27, 0x8, R10 ;  /* 0x000000081b127825 */ /* 0x000fc800078e020a */
[----:B------:R-:W-:Y:S02]  /*0890*/  IMAD.WIDE R26, R29, 0x8, R10 ;  /* 0x000000081d1a7825 */ /* 0x000fe400078e020a */
[----:B------:R-:W2:Y:S04]  /*08a0*/  LDG.E.64 R18, desc[UR6][R18.64] ;  /* 0x0000000612127981 */ /* 0x000ea8000c1e1b00 */
[----:B------:R-:W2:Y:S04]  /*08b0*/  LDG.E.64 R6, desc[UR6][R26.64] ;  /* 0x000000061a067981 */ /* 0x000ea8000c1e1b00 */
[----:B------:R-:W3:Y:S04]  /*08c0*/  LDG.E R29, desc[UR6][R24.64+0xc] ;  /* 0x00000c06181d7981 */ /* 0x000ee8000c1e1900 */
[----:B------:R-:W4:Y:S01]  /*08d0*/  LDG.E.64 R26, desc[UR6][R20.64+0x10] ;  /* 0x00001006141a7981 */ /* 0x000f22000c1e1b00 */
[----:B--2---:R-:W-:-:S08]  /*08e0*/  DADD R6, R18, R6 ;  /* 0x0000000012067229 */ /* 0x004fd00000000006 */
[----:B----4-:R-:W-:Y:S01]  /*08f0*/  DFMA R22, R26, R6, R22 ;  /* 0x000000061a16722b */ /* 0x010fe20000000016 */
[----:B---3--:R-:W-:Y:S01]  /*0900*/  IADD3 R7, PT, PT, R29, R4, RZ ;  /* 0x000000041d077210 */ /* 0x008fe20007ffe0ff */
[----:B------:R-:W-:Y:S01]  /*0910*/  IMAD.IADD R29, R4, 0x1, -R29 ;  /* 0x00000001041d7824 */ /* 0x000fe200078e0a1d */
[----:B------:R0:W2:Y:S03]  /*0920*/  LDG.E.64 R26, desc[UR6][R20.64+0x18] ;  /* 0x00001806141a7981 */ /* 0x0000a6000c1e1b00 */
[----:B------:R-:W-:-:S04]  /*0930*/  IMAD.WIDE R18, R7, 0x8, R10 ;  /* 0x0000000807127825 */ /* 0x000fc800078e020a */
[----:B------:R-:W-:Y:S02]  /*0940*/  IMAD.WIDE R28, R29, 0x8, R10 ;  /* 0x000000081d1c7825 */ /* 0x000fe400078e020a */
[----:B------:R-:W3:Y:S04]  /*0950*/  LDG.E.64 R18, desc[UR6][R18.64] ;  /* 0x0000000612127981 */ /* 0x000ee8000c1e1b00 */
[----:B------:R-:W3:Y:S01]  /*0960*/  LDG.E.64 R6, desc[UR6][R28.64] ;  /* 0x000000061c067981 */ /* 0x000ee2000c1e1b00 */
[----:B------:R-:W-:-:S04]  /*0970*/  UIADD3 UR4, UPT, UPT, UR4, 0x4, URZ ;  /* 0x0000000404047890 */ /* 0x000fc8000fffe0ff */
[----:B------:R-:W-:Y:S01]  /*0980*/  UISETP.GE.AND UP1, UPT, UR4, UR8, UPT ;  /* 0x000000080400728c */ /* 0x000fe2000bf26270 */
[----:B0-----:R-:W-:Y:S02]  /*0990*/  IADD3 R20, P2, PT, R20, 0x20, RZ ;  /* 0x0000002014147810 */ /* 0x001fe40007f5e0ff */
[----:B------:R-:W-:-:S03]  /*09a0*/  IADD3 R24, P1, PT, R24, 0x10, RZ ;  /* 0x0000001018187810 */ /* 0x000fc60007f3e0ff */
[----:B------:R-:W-:Y:S01]  /*09b0*/  IMAD.X R21, RZ, RZ, R21, P2 ;  /* 0x000000ffff157224 */ /* 0x000fe200010e0615 */
[----:B------:R-:W-:Y:S01]  /*09c0*/  IADD3.X R25, PT, PT, RZ, R25, RZ, P1, !PT ;  /* 0x00000019ff197210 */ /* 0x000fe20000ffe4ff */
[----:B---3--:R-:W-:-:S08]  /*09d0*/  DADD R6, R18, R6 ;  /* 0x0000000012067229 */ /* 0x008fd00000000006 */
[----:B--2---:R-:W-:Y:S01]  /*09e0*/  DFMA R6, R26, R6, R22 ;  /* 0x000000061a06722b */ /* 0x004fe20000000016 */
[----:B------:R-:W-:Y:S10]  /*09f0*/  BRA.U !UP1, `(.L_x_45) ;  /* 0xfffffffd09447547 */ /* 0x000ff4000b83ffff */
.L_x_44:
[----:B------:R-:W-:-:S04]  /*0a00*/  UIADD3 UR8, UPT, UPT, -UR4, UR9, URZ ;  /* 0x0000000904087290 */ /* 0x000fc8000fffe1ff */
[----:B------:R-:W-:-:S09]  /*0a10*/  UISETP.GT.AND UP1, UPT, UR8, 0x1, UPT ;  /* 0x000000010800788c */ /* 0x000fd2000bf24270 */
[----:B------:R-:W-:Y:S05]  /*0a20*/  BRA.U !UP1, `(.L_x_46) ;  /* 0x0000000109687547 */ /* 0x000fea000b800000 */
[----:B----4-:R-:W2:Y:S04]  /*0a30*/  LDG.E R19, desc[UR6][R24.64] ;  /* 0x0000000618137981 */ /* 0x010ea8000c1e1900 */
[----:B------:R-:W3:Y:S01]  /*0a40*/  LDG.E R27, desc[UR6][R24.64+0x4] ;  /* 0x00000406181b7981 */ /* 0x000ee2000c1e1900 */
[----:B--2---:R-:W-:Y:S01]  /*0a50*/  IADD3 R23, PT, PT, R19, R4, RZ ;  /* 0x0000000413177210 */ /* 0x004fe20007ffe0ff */
[----:B------:R-:W-:-:S04]  /*0a60*/  IMAD.IADD R29, R4, 0x1, -R19 ;  /* 0x00000001041d7824 */ /* 0x000fc800078e0a13 */
[----:B------:R-:W-:-:S04]  /*0a70*/  IMAD.WIDE R22, R23, 0x8, R10 ;  /* 0x0000000817167825 */ /* 0x000fc800078e020a */
[----:B------:R-:W-:Y:S02]  /*0a80*/  IMAD.WIDE R28, R29, 0x8, R10 ;  /* 0x000000081d1c7825 */ /* 0x000fe400078e020a */
[----:B------:R-:W2:Y:S04]  /*0a90*/  LDG.E.64 R22, desc[UR6][R22.64] ;  /* 0x0000000616167981 */ /* 0x000ea8000c1e1b00 */
[----:B------:R-:W2:Y:S02]  /*0aa0*/  LDG.E.64 R18, desc[UR6][R28.64] ;  /* 0x000000061c127981 */ /* 0x000ea4000c1e1b00 */
[----:B--2---:R-:W-:Y:S02]  /*0ab0*/  DADD R18, R22, R18 ;  /* 0x0000000016127229 */ /* 0x004fe40000000012 */
[----:B-1----:R-:W2:Y:S06]  /*0ac0*/  LDG.E.64 R22, desc[UR6][R20.64] ;  /* 0x0000000614167981 */ /* 0x002eac000c1e1b00 */
[----:B--2---:R-:W-:Y:S01]  /*0ad0*/  DFMA R6, R22, R18, R6 ;  /* 0x000000121606722b */ /* 0x004fe20000000006 */
[----:B---3--:R-:W-:Y:S01]  /*0ae0*/  IADD3 R19, PT, PT, R27, R4, RZ ;  /* 0x000000041b137210 */ /* 0x008fe20007ffe0ff */
[----:B------:R-:W-:-:S04]  /*0af0*/  IMAD.IADD R27, R4, 0x1, -R27 ;  /* 0x00000001041b7824 */ /* 0x000fc800078e0a1b */
[----:B------:R-:W-:-:S04]  /*0b00*/  IMAD.WIDE R22, R19, 0x8, R10 ;  /* 0x0000000813167825 */ /* 0x000fc800078e020a */
[----:B------:R-:W-:Y:S02]  /*0b10*/  IMAD.WIDE R18, R27, 0x8, R10 ;  /* 0x000000081b127825 */ /* 0x000fe400078e020a */
[----:B------:R-:W2:Y:S04]  /*0b20*/  LDG.E.64 R22, desc[UR6][R22.64] ;  /* 0x0000000616167981 */ /* 0x000ea8000c1e1b00 */
[----:B------:R-:W2:Y:S04]  /*0b30*/  LDG.E.64 R18, desc[UR6][R18.64] ;  /* 0x0000000612127981 */ /* 0x000ea8000c1e1b00 */
[----:B------:R0:W3:Y:S01]  /*0b40*/  LDG.E.64 R26, desc[UR6][R20.64+0x8] ;  /* 0x00000806141a7981 */ /* 0x0000e2000c1e1b00 */
[----:B------:R-:W-:Y:S01]  /*0b50*/  IADD3 R24, P1, PT, R24, 0x8, RZ ;  /* 0x0000000818187810 */ /* 0x000fe20007f3e0ff */
[----:B------:R-:W-:-:S03]  /*0b60*/  UIADD3 UR4, UPT, UPT, UR4, 0x2, URZ ;  /* 0x0000000204047890 */ /* 0x000fc6000fffe0ff */
[----:B------:R-:W-:Y:S02]  /*0b70*/  IADD3.X R25, PT, PT, RZ, R25, RZ, P1, !PT ;  /* 0x00000019ff197210 */ /* 0x000fe40000ffe4ff */
[----:B0-----:R-:W-:Y:S01]  /*0b80*/  IADD3 R20, P2, PT, R20, 0x10, RZ ;  /* 0x0000001014147810 */ /* 0x001fe20007f5e0ff */
[----:B------:R-:W-:-:S04]  /*0b90*/  UPLOP3.LUT UP0, UPT, UPT, UPT, UPT, 0x40, 0x4 ;  /* 0x000000000004789c */ /* 0x000fc80003f0e870 */
[----:B------:R-:W-:Y:S01]  /*0ba0*/  IMAD.X R21, RZ, RZ, R21, P2 ;  /* 0x000000ffff157224 */ /* 0x000fe200010e0615 */
[----:B--2---:R-:W-:-:S08]  /*0bb0*/  DADD R28, R22, R18 ;  /* 0x00000000161c7229 */ /* 0x004fd00000000012 */
[----:B---3--:R-:W-:-:S11]  /*0bc0*/  DFMA R6, R26, R28, R6 ;  /* 0x0000001c1a06722b */ /* 0x008fd60000000006 */
.L_x_46:
[----:B------:R-:W-:-:S09]  /*0bd0*/  UISETP.NE.OR UP0, UPT, UR4, UR9, UP0 ;  /* 0x000000090400728c */ /* 0x000fd20008705670 */
[----:B------:R-:W-:Y:S05]  /*0be0*/  BRA.U !UP0, `(.L_x_42) ;  /* 0x00000001084c7547 */ /* 0x000fea000b800000 */
.L_x_43:
[----:B----4-:R-:W2:Y:S02]  /*0bf0*/  LDG.E R19, desc[UR6][R24.64] ;  /* 0x0000000618137981 */ /* 0x010ea4000c1e1900 */
[----:B--2---:R-:W-:Y:S01]  /*0c00*/  IADD3 R23, PT, PT, R19, R4, RZ ;  /* 0x0000000413177210 */ /* 0x004fe20007ffe0ff */
[----:B------:R-:W-:-:S04]  /*0c10*/  IMAD.IADD R27, R4, 0x1, -R19 ;  /* 0x00000001041b7824 */ /* 0x000fc800078e0a13 */
[----:B------:R-:W-:-:S04]  /*0c20*/  IMAD.WIDE R18, R23, 0x8, R10 ;  /* 0x0000000817127825 */ /* 0x000fc800078e020a */
[----:B------:R-:W-:Y:S02]  /*0c30*/  IMAD.WIDE R26, R27, 0x8, R10 ;  /* 0x000000081b1a7825 */ /* 0x000fe400078e020a */
[----:B------:R-:W2:Y:S04]  /*0c40*/  LDG.E.64 R18, desc[UR6][R18.64] ;  /* 0x0000000612127981 */ /* 0x000ea8000c1e1b00 */
[----:B------:R-:W2:Y:S01]  /*0c50*/  LDG.E.64 R22, desc[UR6][R26.64] ;  /* 0x000000061a167981 */ /* 0x000ea2000c1e1b00 */
[----:B------:R-:W-:Y:S01]  /*0c60*/  UIADD3 UR4, UPT, UPT, UR4, 0x1, URZ ;  /* 0x0000000104047890 */ /* 0x000fe2000fffe0ff */
[----:B--2---:R-:W-:Y:S01]  /*0c70*/  DADD R22, R18, R22 ;  /* 0x0000000012167229 */ /* 0x004fe20000000016 */
[----:B------:R-:W-:Y:S01]  /*0c80*/  MOV R18, R20 ;  /* 0x0000001400127202 */ /* 0x000fe20000000f00 */
[----:B-1----:R-:W-:-:S05]  /*0c90*/  IMAD.MOV.U32 R19, RZ, RZ, R21 ;  /* 0x000000ffff137224 */ /* 0x002fca00078e0015 */
[----:B------:R-:W2:Y:S01]  /*0ca0*/  LDG.E.64 R28, desc[UR6][R18.64] ;  /* 0x00000006121c7981 */ /* 0x000ea2000c1e1b00 */
[----:B------:R-:W-:Y:S01]  /*0cb0*/  UISETP.NE.AND UP0, UPT, UR4, UR9, UPT ;  /* 0x000000090400728c */ /* 0x000fe2000bf05270 */
[----:B------:R-:W-:Y:S02]  /*0cc0*/  IADD3 R20, P2, PT, R20, 0x8, RZ ;  /* 0x0000000814147810 */ /* 0x000fe40007f5e0ff */
[----:B------:R-:W-:-:S03]  /*0cd0*/  IADD3 R24, P1, PT, R24, 0x4, RZ ;  /* 0x0000000418187810 */ /* 0x000fc60007f3e0ff */
[----:B------:R-:W-:Y:S01]  /*0ce0*/  IMAD.X R21, RZ, RZ, R21, P2 ;  /* 0x000000ffff157224 */ /* 0x000fe200010e0615 */
[----:B------:R-:W-:Y:S01]  /*0cf0*/  IADD3.X R25, PT, PT, RZ, R25, RZ, P1, !PT ;  /* 0x00000019ff197210 */ /* 0x000fe20000ffe4ff */
[----:B--2---:R-:W-:Y:S01]  /*0d00*/  DFMA R6, R28, R22, R6 ;  /* 0x000000161c06722b */ /* 0x004fe20000000006 */
[----:B------:R-:W-:Y:S10]  /*0d10*/  BRA.U UP0, `(.L_x_43) ;  /* 0xfffffffd00b47547 */ /* 0x000ff4000b83ffff */
.L_x_42:
[----:B------:R-:W-:Y:S05]  /*0d20*/  BSYNC.RECONVERGENT B2 ;  /* 0x0000000000027941 */ /* 0x000fea0003800200 */
.L_x_41:
[----:B------:R-:W0:Y:S08]  /*0d30*/  LDC.64 R10, c[0x0][0x390] ;  /* 0x0000e400ff0a7b82 */ /* 0x000e300000000a00 */
[----:B------:R-:W2:Y:S01]  /*0d40*/  LDC.64 R18, c[0x0][0x3c0] ;  /* 0x0000f000ff127b82 */ /* 0x000ea20000000a00 */
[----:B0-----:R-:W-:-:S05]  /*0d50*/  IMAD.WIDE R10, R4, 0x8, R10 ;  /* 0x00000008040a7825 */ /* 0x001fca00078e020a */
[----:B------:R0:W-:Y:S01]  /*0d60*/  STG.E.64 desc[UR6][R10.64], R6 ;  /* 0x000000060a007986 */ /* 0x0001e2000c101b06 */
[----:B--2---:R-:W-:-:S06]  /*0d70*/  IMAD.WIDE R18, R5, 0x4, R18 ;  /* 0x0000000405127825 */ /* 0x004fcc00078e0212 */
[----:B------:R-:W2:Y:S01]  /*0d80*/  LDG.E R19, desc[UR6][R18.64] ;  /* 0x0000000612137981 */ /* 0x000ea2000c1e1900 */
[----:B------:R-:W-:Y:S01]  /*0d90*/  IADD3 R2, PT, PT, R3, R2, RZ ;  /* 0x0000000203027210 */ /* 0x000fe20007ffe0ff */
[C-C-:B------:R-:W-:Y:S02]  /*0da0*/  DADD R4, R8.reuse, -R6.reuse ;  /* 0x0000000008047229 */ /* 0x140fe40000000806 */
[----:B------:R-:W-:-:S06]  /*0db0*/  DADD R8, R8, R6 ;  /* 0x0000000008087229 */ /* 0x000fcc0000000006 */
[----:B------:R-:W-:Y:S02]  /*0dc0*/  DFMA R12, R4, R4, R12 ;  /* 0x00000004040c722b */ /* 0x000fe4000000000c */
[----:B------:R-:W-:Y:S01]  /*0dd0*/  DFMA R14, R8, R8, R14 ;  /* 0x00000008080e722b */ /* 0x000fe2000000000e */
[----:B--2---:R-:W-:-:S13]  /*0de0*/  ISETP.GT.AND P1, PT, R19, R2, PT ;  /* 0x000000021300720c */ /* 0x004fda0003f24270 */
[----:B0-----:R-:W-:Y:S05]  /*0df0*/  @P1 BRA `(.L_x_47) ;  /* 0xfffffff000e81947 */ /* 0x001fea000383ffff */
[----:B------:R-:W-:Y:S05]  /*0e00*/  BSYNC.RECONVERGENT B0 ;  /* 0x0000000000007941 */ /* 0x000fea0003800200 */
.L_x_36:
[----:B------:R-:W-:Y:S05]  /*0e10*/  BRA `(.L_x_48) ;  /* 0x0000000000087947 */ /* 0x000fea0003800000 */
.L_x_35:
[----:B------:R-:W-:Y:S02]  /*0e20*/  CS2R R14, SRZ ;  /* 0x00000000000e7805 */ /* 0x000fe4000001ff00 */
[----:B------:R-:W-:-:S07]  /*0e30*/  CS2R R12, SRZ ;  /* 0x00000000000c7805 */ /* 0x000fce000001ff00 */
.L_x_48:
[----:B------:R-:W-:Y:S05]  /*0e40*/  BSYNC.RECONVERGENT B1 ;  /* 0x0000000000017941 */ /* 0x000fea0003800200 */
.L_x_34:
[----:B------:R-:W0:Y:S08]  /*0e50*/  LDC.64 R2, c[0x0][0x3e0] ;  /* 0x0000f800ff027b82 */ /* 0x000e300000000a00 */
[----:B------:R-:W2:Y:S01]  /*0e60*/  LDC.64 R4, c[0x0][0x3f0] ;  /* 0x0000fc00ff047b82 */ /* 0x000ea20000000a00 */
[----:B0-----:R-:W-:-:S05]  /*0e70*/  IMAD.WIDE.U32 R2, R0, 0x8, R2 ;  /* 0x0000000800027825 */ /* 0x001fca00078e0002 */
[----:B------:R-:W-:Y:S01]  /*0e80*/  STG.E.64 desc[UR6][R2.64], R12 ;  /* 0x0000000c02007986 */ /* 0x000fe2000c101b06 */
[----:B--2---:R-:W-:-:S05]  /*0e90*/  IMAD.WIDE.U32 R4, R0, 0x8, R4 ;  /* 0x0000000800047825 */ /* 0x004fca00078e0004 */
[----:B------:R-:W-:Y:S01]  /*0ea0*/  STG.E.64 desc[UR6][R4.64], R14 ;  /* 0x0000000e04007986 */ /* 0x000fe2000c101b06 */
[----:B------:R-:W-:Y:S05]  /*0eb0*/  EXIT ;  /* 0x000000000000794d */ /* 0x000fea0003800000 */
.L_x_49:
        /* <DEDUP_REMOVED lines=12> */
.L_x_57:


//--------------------- .nv.shared.reserved.0     --------------------------
	.section	.nv.shared.reserved.0,"aw",@nobits
	.weak		__nv_reservedSMEM_offset_0_alias
	.size		__nv_reservedSMEM_offset_0_alias, 0, 64
	.other		__nv_reservedSMEM_offset_0_alias,@"STO_CUDA_RESERVED_SHARED STV_DEFAULT"
__nv_reservedSMEM_offset_0_alias:
	.zero		0
	.zero		64


//--------------------- .nv.constant0.Sum         --------------------------
	.section	.nv.constant0.Sum,"a",@progbits
	.sectionflags	@""
	.align	4
.nv.constant0.Sum:
	.zero		924


//--------------------- .nv.constant0.Max         --------------------------
	.section	.nv.constant0.Max,"a",@progbits
	.sectionflags	@""
	.align	4
.nv.constant0.Max:
	.zero		924


//--------------------- .nv.constant0.Delta       --------------------------
	.section	.nv.constant0.Delta,"a",@progbits
	.sectionflags	@""
	.align	4
.nv.constant0.Delta:
	.zero		940


//--------------------- .nv.constant0.Square      --------------------------
	.section	.nv.constant0.Square,"a",@progbits
	.sectionflags	@""
	.align	4
.nv.constant0.Square:
	.zero		940


//--------------------- .nv.constant0.Clear       --------------------------
	.section	.nv.constant0.Clear,"a",@progbits
	.sectionflags	@""
	.align	4
.nv.constant0.Clear:
	.zero		908


//--------------------- .nv.constant0.Copy        --------------------------
	.section	.nv.constant0.Copy,"a",@progbits
	.sectionflags	@""
	.align	4
.nv.constant0.Copy:
	.zero		924


//--------------------- .nv.constant0.LaplaceSolverWithRelax --------------------------
	.section	.nv.constant0.LaplaceSolverWithRelax,"a",@progbits
	.sectionflags	@""
	.align	4
.nv.constant0.LaplaceSolverWithRelax:
	.zero		1008


//--------------------- .nv.constant0.LaplaceSolver --------------------------
	.section	.nv.constant0.LaplaceSolver,"a",@progbits
	.sectionflags	@""
	.align	4
.nv.constant0.LaplaceSolver:
	.zero		1020


//--------------------- SYMBOLS --------------------------

	.type		.nv.reservedSmem.offset0,@object
	.size		.nv.reservedSmem.offset0,0x4
